	.target	sm_100a

	.elftype	@"ET_EXEC"


//--------------------- .note.nv.tkinfo           --------------------------
	.section	.note.nv.tkinfo,"",@"SHT_NOTE"
	.sectionflags	@"SHF_NOTE_NV_TKINFO"
	.tkinfo
        /*0018*/ 	.word	0x00000081
        /*0030*/ 	.string	""
        /*0030*/ 	.string	"ptxas-blackwell"
        /*0030*/ 	.string	"Cuda compilation tools, release 12.9, V12.9.86"
        /*0030*/ 	.string	"Build cuda_12.9.r12.9/compiler.36037853_0"
        /*0030*/ 	.string	"-v  -suppress-debug-info  -lineinfo  -arch sm_100a "



//--------------------- .note.nv.cuver            --------------------------
	.section	.note.nv.cuver,"",@"SHT_NOTE"
	.sectionflags	@"SHF_NOTE_NV_CUVER"
        /*0018*/ 	.short	0x0001
        /*001a*/ 	.short	0x0064
        /*001c*/ 	.short	0x0001
        /*001e*/ 	.short	0x0000
        /*0020*/ 	.short	0x0001
        /*0022*/ 	.short	0x0000


//--------------------- .nv.info                  --------------------------
	.section	.nv.info,"",@"SHT_CUDA_INFO"
	.align	4


	//----- nvinfo : EIATTR_REGCOUNT
	.align		4
        /*0000*/ 	.byte	0x04, 0x2f
        /*0002*/ 	.short	(.L_4 - .L_3)
	.align		4
.L_3:
        /*0004*/ 	.word	index@(gluon_tcgen05)
        /*0008*/ 	.word	0x000000aa


	//----- nvinfo : EIATTR_FRAME_SIZE
	.align		4
.L_4:
        /*000c*/ 	.byte	0x04, 0x11
        /*000e*/ 	.short	(.L_6 - .L_5)
	.align		4
.L_5:
        /*0010*/ 	.word	index@($__internal_2_$__cuda_sm10x_tcgen05_guardrail_trap_unallocated_columns_being_dealloced)
        /*0014*/ 	.word	0x00000000


	//----- nvinfo : EIATTR_FRAME_SIZE
	.align		4
.L_6:
        /*0018*/ 	.byte	0x04, 0x11
        /*001a*/ 	.short	(.L_8 - .L_7)
	.align		4
.L_7:
        /*001c*/ 	.word	index@($__internal_1_$__cuda_sm10x_tcgen05_guardrail_trap_phase_invalid_during_alloc)
        /*0020*/ 	.word	0x00000000


	//----- nvinfo : EIATTR_FRAME_SIZE
	.align		4
.L_8:
        /*0024*/ 	.byte	0x04, 0x11
        /*0026*/ 	.short	(.L_10 - .L_9)
	.align		4
.L_9:
        /*0028*/ 	.word	index@($__internal_0_$__cuda_sm10x_tcgen05_guardrail_trap_col_being_dealloced_not_returned_by_alloc)
        /*002c*/ 	.word	0x00000000


	//----- nvinfo : EIATTR_FRAME_SIZE
	.align		4
.L_10:
        /*0030*/ 	.byte	0x04, 0x11
        /*0032*/ 	.short	(.L_12 - .L_11)
	.align		4
.L_11:
        /*0034*/ 	.word	index@(gluon_tcgen05)
        /*0038*/ 	.word	0x00000000


	//----- nvinfo : EIATTR_MIN_STACK_SIZE
	.align		4
.L_12:
        /*003c*/ 	.byte	0x04, 0x12
        /*003e*/ 	.short	(.L_14 - .L_13)
	.align		4
.L_13:
        /*0040*/ 	.word	index@(gluon_tcgen05)
        /*0044*/ 	.word	0x00000000
.L_14:


//--------------------- .nv.info.gluon_tcgen05    --------------------------
	.section	.nv.info.gluon_tcgen05,"",@"SHT_CUDA_INFO"
	.sectionflags	@""
	.align	4


	//----- nvinfo : EIATTR_CUDA_API_VERSION
	.align		4
        /*0000*/ 	.byte	0x04, 0x37
        /*0002*/ 	.short	(.L_16 - .L_15)
.L_15:
        /*0004*/ 	.word	0x00000081


	//----- nvinfo : EIATTR_KPARAM_INFO
	.align		4
.L_16:
        /*0008*/ 	.byte	0x04, 0x17
        /*000a*/ 	.short	(.L_18 - .L_17)
.L_17:
        /*000c*/ 	.word	0x00000000
        /*0010*/ 	.short	0x000a
        /*0012*/ 	.short	0x0048
        /*0014*/ 	.byte	0x00, 0xf4, 0x21, 0x00


	//----- nvinfo : EIATTR_KPARAM_INFO
	.align		4
.L_18:
        /*0018*/ 	.byte	0x04, 0x17
        /*001a*/ 	.short	(.L_20 - .L_19)
.L_19:
        /*001c*/ 	.word	0x00000000
        /*0020*/ 	.short	0x0009
        /*0022*/ 	.short	0x0040
        /*0024*/ 	.byte	0x00, 0xf4, 0x21, 0x00


	//----- nvinfo : EIATTR_KPARAM_INFO
	.align		4
.L_20:
        /*0028*/ 	.byte	0x04, 0x17
        /*002a*/ 	.short	(.L_22 - .L_21)
.L_21:
        /*002c*/ 	.word	0x00000000
        /*0030*/ 	.short	0x0008
        /*0032*/ 	.short	0x0038
        /*0034*/ 	.byte	0x00, 0xf0, 0x21, 0x00


	//----- nvinfo : EIATTR_KPARAM_INFO
	.align		4
.L_22:
        /*0038*/ 	.byte	0x04, 0x17
        /*003a*/ 	.short	(.L_24 - .L_23)
.L_23:
        /*003c*/ 	.word	0x00000000
        /*0040*/ 	.short	0x0007
        /*0042*/ 	.short	0x0030
        /*0044*/ 	.byte	0x00, 0xf0, 0x21, 0x00


	//----- nvinfo : EIATTR_KPARAM_INFO
	.align		4
.L_24:
        /*0048*/ 	.byte	0x04, 0x17
        /*004a*/ 	.short	(.L_26 - .L_25)
.L_25:
        /*004c*/ 	.word	0x00000000
        /*0050*/ 	.short	0x0006
        /*0052*/ 	.short	0x0028
        /*0054*/ 	.byte	0x00, 0xf0, 0x21, 0x00


	//----- nvinfo : EIATTR_KPARAM_INFO
	.align		4
.L_26:
        /*0058*/ 	.byte	0x04, 0x17
        /*005a*/ 	.short	(.L_28 - .L_27)
.L_27:
        /*005c*/ 	.word	0x00000000
        /*0060*/ 	.short	0x0005
        /*0062*/ 	.short	0x0020
        /*0064*/ 	.byte	0x00, 0xf0, 0x11, 0x00


	//----- nvinfo : EIATTR_KPARAM_INFO
	.align		4
.L_28:
        /*0068*/ 	.byte	0x04, 0x17
        /*006a*/ 	.short	(.L_30 - .L_29)
.L_29:
        /*006c*/ 	.word	0x00000000
        /*0070*/ 	.short	0x0004
        /*0072*/ 	.short	0x001c
        /*0074*/ 	.byte	0x00, 0xf0, 0x11, 0x00


	//----- nvinfo : EIATTR_KPARAM_INFO
	.align		4
.L_30:
        /*0078*/ 	.byte	0x04, 0x17
        /*007a*/ 	.short	(.L_32 - .L_31)
.L_31:
        /*007c*/ 	.word	0x00000000
        /*0080*/ 	.short	0x0003
        /*0082*/ 	.short	0x0018
        /*0084*/ 	.byte	0x00, 0xf0, 0x11, 0x00


	//----- nvinfo : EIATTR_KPARAM_INFO
	.align		4
.L_32:
        /*0088*/ 	.byte	0x04, 0x17
        /*008a*/ 	.short	(.L_34 - .L_33)
.L_33:
        /*008c*/ 	.word	0x00000000
        /*0090*/ 	.short	0x0002
        /*0092*/ 	.short	0x0010
        /*0094*/ 	.byte	0x00, 0xf4, 0x21, 0x00


	//----- nvinfo : EIATTR_KPARAM_INFO
	.align		4
.L_34:
        /*0098*/ 	.byte	0x04, 0x17
        /*009a*/ 	.short	(.L_36 - .L_35)
.L_35:
        /*009c*/ 	.word	0x00000000
        /*00a0*/ 	.short	0x0001
        /*00a2*/ 	.short	0x0008
        /*00a4*/ 	.byte	0x00, 0xf4, 0x21, 0x00


	//----- nvinfo : EIATTR_KPARAM_INFO
	.align		4
.L_36:
        /*00a8*/ 	.byte	0x04, 0x17
        /*00aa*/ 	.short	(.L_38 - .L_37)
.L_37:
        /*00ac*/ 	.word	0x00000000
        /*00b0*/ 	.short	0x0000
        /*00b2*/ 	.short	0x0000
        /*00b4*/ 	.byte	0x00, 0xf4, 0x21, 0x00


	//----- nvinfo : EIATTR_AT_ENTRY_FRAGMENTS
	.align		4
.L_38:
        /*00b8*/ 	.byte	0x04, 0x4f
        /*00ba*/ 	.short	(.L_40 - .L_39)


	//   ....[0]....
.L_39:
        /*00bc*/ 	.word	0x00000004


	//----- nvinfo : EIATTR_RESERVED_SMEM_USED
	.align		4
.L_40:
        /*00c0*/ 	.byte	0x01, 0x41
	.zero		2


	//----- nvinfo : EIATTR_SPARSE_MMA_MASK
	.align		4
        /*00c4*/ 	.byte	0x03, 0x50
        /*00c6*/ 	.short	0x0000


	//----- nvinfo : EIATTR_TCGEN05_1CTA_USED
	.align		4
        /*00c8*/ 	.byte	0x01, 0x51
	.zero		2


	//----- nvinfo : EIATTR_MAXREG_COUNT
	.align		4
        /*00cc*/ 	.byte	0x03, 0x1b
        /*00ce*/ 	.short	0x00ff


	//----- nvinfo : EIATTR_NUM_BARRIERS
	.align		4
        /*00d0*/ 	.byte	0x02, 0x4c
        /*00d2*/ 	.byte	0x01
	.zero		1


	//----- nvinfo : EIATTR_INT_WARP_WIDE_INSTR_OFFSETS
	.align		4
        /*00d4*/ 	.byte	0x04, 0x31
        /*00d6*/ 	.short	(.L_42 - .L_41)


	//   ....[0]....
.L_41:
        /*00d8*/ 	.word	0x00001670


	//   ....[1]....
        /*00dc*/ 	.word	0x00001690


	//   ....[2]....
        /*00e0*/ 	.word	0x00001710


	//   ....[3]....
        /*00e4*/ 	.word	0x000019e0


	//   ....[4]....
        /*00e8*/ 	.word	0x000019f0


	//   ....[5]....
        /*00ec*/ 	.word	0x00001a50


	//   ....[6]....
        /*00f0*/ 	.word	0x00001a60


	//   ....[7]....
        /*00f4*/ 	.word	0x00001d30


	//   ....[8]....
        /*00f8*/ 	.word	0x00001d40


	//   ....[9]....
        /*00fc*/ 	.word	0x00001ec0


	//   ....[10]....
        /*0100*/ 	.word	0x00001ef0


	//   ....[11]....
        /*0104*/ 	.word	0x00001f20


	//   ....[12]....
        /*0108*/ 	.word	0x00001f40


	//   ....[13]....
        /*010c*/ 	.word	0x00002240


	//   ....[14]....
        /*0110*/ 	.word	0x00002250


	//   ....[15]....
        /*0114*/ 	.word	0x000024f0


	//   ....[16]....
        /*0118*/ 	.word	0x00002500


	//   ....[17]....
        /*011c*/ 	.word	0x00003110


	//   ....[18]....
        /*0120*/ 	.word	0x00003160


	//----- nvinfo : EIATTR_COOP_GROUP_MASK_REGIDS
	.align		4
.L_42:
        /*0124*/ 	.byte	0x04, 0x29
        /*0126*/ 	.short	(.L_44 - .L_43)


	//   ....[0]....
.L_43:
        /*0128*/ 	.word	0xffffffff


	//   ....[1]....
        /*012c*/ 	.word	0xffffffff


	//   ....[2]....
        /*0130*/ 	.word	0xffffffff


	//   ....[3]....
        /*0134*/ 	.word	0xffffffff


	//   ....[4]....
        /*0138*/ 	.word	0xffffffff


	//   ....[5]....
        /*013c*/ 	.word	0xffffffff


	//   ....[6]....
        /*0140*/ 	.word	0xffffffff


	//   ....[7]....
        /*0144*/ 	.word	0xffffffff


	//   ....[8]....
        /*0148*/ 	.word	0xffffffff


	//   ....[9]....
        /*014c*/ 	.word	0xffffffff


	//----- nvinfo : EIATTR_COOP_GROUP_INSTR_OFFSETS
	.align		4
.L_44:
        /*0150*/ 	.byte	0x04, 0x28
        /*0152*/ 	.short	(.L_46 - .L_45)


	//   ....[0]....
.L_45:
        /*0154*/ 	.word	0x00000050


	//   ....[1]....
        /*0158*/ 	.word	0x00000310


	//   ....[2]....
        /*015c*/ 	.word	0x000004f0


	//   ....[3]....
        /*0160*/ 	.word	0x00000980


	//   ....[4]....
        /*0164*/ 	.word	0x00000ac0


	//   ....[5]....
        /*0168*/ 	.word	0x00000fa0


	//   ....[6]....
        /*016c*/ 	.word	0x000010e0


	//   ....[7]....
        /*0170*/ 	.word	0x00001530


	//   ....[8]....
        /*0174*/ 	.word	0x00002fa0


	//   ....[9]....
        /*0178*/ 	.word	0x00003210


	//----- nvinfo : EIATTR_VRC_CTA_INIT_COUNT
	.align		4
.L_46:
        /*017c*/ 	.byte	0x02, 0x4a
        /*017e*/ 	.byte	0x80
	.zero		1


	//----- nvinfo : EIATTR_MBARRIER_INSTR_OFFSETS
	.align		4
        /*0180*/ 	.byte	0x04, 0x39
        /*0182*/ 	.short	(.L_48 - .L_47)


	//   ....[0]....
.L_47:
        /*0184*/ 	.word	0x00001730
        /*0188*/ 	.word	0x000000ff
        /*018c*/ 	.word	0x00024000
        /*0190*/ 	.short	0x0100
        /*0192*/ 	.byte	0x08
	.zero		1


	//   ....[1]....
        /*0194*/ 	.word	0x00001740
        /*0198*/ 	.word	0x000000ff
        /*019c*/ 	.word	0x00024020
        /*01a0*/ 	.short	0x0100
        /*01a2*/ 	.byte	0x08
	.zero		1


	//   ....[2]....
        /*01a4*/ 	.word	0x000017f0
        /*01a8*/ 	.word	0x000000ff
        /*01ac*/ 	.word	0x00024008
        /*01b0*/ 	.short	0x0100
        /*01b2*/ 	.byte	0x08
	.zero		1


	//   ....[3]....
        /*01b4*/ 	.word	0x00001800
        /*01b8*/ 	.word	0x000000ff
        /*01bc*/ 	.word	0x00024028
        /*01c0*/ 	.short	0x0100
        /*01c2*/ 	.byte	0x08
	.zero		1


	//   ....[4]....
        /*01c4*/ 	.word	0x00001910
        /*01c8*/ 	.word	0x000000ff
        /*01cc*/ 	.word	0x00024010
        /*01d0*/ 	.short	0x0100
        /*01d2*/ 	.byte	0x08
	.zero		1


	//   ....[5]....
        /*01d4*/ 	.word	0x00001920
        /*01d8*/ 	.word	0x000000ff
        /*01dc*/ 	.word	0x00024030
        /*01e0*/ 	.short	0x0100
        /*01e2*/ 	.byte	0x08
	.zero		1


	//   ....[6]....
        /*01e4*/ 	.word	0x00001af0
        /*01e8*/ 	.word	0x000000ff
        /*01ec*/ 	.word	0x00024000
        /*01f0*/ 	.short	0x010a
        /*01f2*/ 	.byte	0x08
	.zero		1


	//   ....[7]....
        /*01f4*/ 	.word	0x00001d90
        /*01f8*/ 	.word	0x000000ff
        /*01fc*/ 	.word	0x00024020
        /*0200*/ 	.short	0x010a
        /*0202*/ 	.byte	0x08
	.zero		1


	//   ....[8]....
        /*0204*/ 	.word	0x00001fc0
        /*0208*/ 	.word	0x000000ff
        /*020c*/ 	.word	0x00024000
        /*0210*/ 	.short	0x010a
        /*0212*/ 	.byte	0x1c
	.zero		1


	//   ....[9]....
        /*0214*/ 	.word	0x00002290
        /*0218*/ 	.word	0x000000ff
        /*021c*/ 	.word	0x00024020
        /*0220*/ 	.short	0x010a
        /*0222*/ 	.byte	0x1c
	.zero		1


	//   ....[10]....
        /*0224*/ 	.word	0x00002360
        /*0228*/ 	.word	0x000000ff
        /*022c*/ 	.word	0x00024000
        /*0230*/ 	.short	0x0108
        /*0232*/ 	.byte	0x08
	.zero		1


	//   ....[11]....
        /*0234*/ 	.word	0x00002370
        /*0238*/ 	.word	0x000000ff
        /*023c*/ 	.word	0x00024020
        /*0240*/ 	.short	0x0108
        /*0242*/ 	.byte	0x08
	.zero		1


	//   ....[12]....
        /*0244*/ 	.word	0x000023c0
        /*0248*/ 	.word	0x000000ff
        /*024c*/ 	.word	0x00024008
        /*0250*/ 	.short	0x0108
        /*0252*/ 	.byte	0x08
	.zero		1


	//   ....[13]....
        /*0254*/ 	.word	0x000023d0
        /*0258*/ 	.word	0x000000ff
        /*025c*/ 	.word	0x00024028
        /*0260*/ 	.short	0x0108
        /*0262*/ 	.byte	0x08
	.zero		1


	//   ....[14]....
        /*0264*/ 	.word	0x00002420
        /*0268*/ 	.word	0x000000ff
        /*026c*/ 	.word	0x00024010
        /*0270*/ 	.short	0x0108
        /*0272*/ 	.byte	0x08
	.zero		1


	//   ....[15]....
        /*0274*/ 	.word	0x00002430
        /*0278*/ 	.word	0x000000ff
        /*027c*/ 	.word	0x00024030
        /*0280*/ 	.short	0x0108
        /*0282*/ 	.byte	0x08
	.zero		1


	//   ....[16]....
        /*0284*/ 	.word	0x00003230
        /*0288*/ 	.word	0x000000ff
        /*028c*/ 	.word	0x00024000
        /*0290*/ 	.short	0x010a
        /*0292*/ 	.byte	0x08
	.zero		1


	//   ....[17]....
        /*0294*/ 	.word	0x00003260
        /*0298*/ 	.word	0x000000ff
        /*029c*/ 	.word	0x00024020
        /*02a0*/ 	.short	0x010a
        /*02a2*/ 	.byte	0x08
	.zero		1


	//   ....[18]....
        /*02a4*/ 	.word	0x00003290
        /*02a8*/ 	.word	0x000000ff
        /*02ac*/ 	.word	0x00024000
        /*02b0*/ 	.short	0x010a
        /*02b2*/ 	.byte	0x1c
	.zero		1


	//   ....[19]....
        /*02b4*/ 	.word	0x000032c0
        /*02b8*/ 	.word	0x000000ff
        /*02bc*/ 	.word	0x00024020
        /*02c0*/ 	.short	0x010a
        /*02c2*/ 	.byte	0x1c
	.zero		1


	//----- nvinfo : EIATTR_NUM_MBARRIERS
	.align		4
.L_48:
        /*02c4*/ 	.byte	0x03, 0x38
        /*02c6*/ 	.short	0x0006


	//----- nvinfo : EIATTR_EXIT_INSTR_OFFSETS
	.align		4
        /*02c8*/ 	.byte	0x04, 0x1c
        /*02ca*/ 	.short	(.L_50 - .L_49)


	//   ....[0]....
.L_49:
        /*02cc*/ 	.word	0x00003220


	//----- nvinfo : EIATTR_REQNTID
	.align		4
.L_50:
        /*02d0*/ 	.byte	0x04, 0x10
        /*02d2*/ 	.short	(.L_52 - .L_51)
.L_51:
        /*02d4*/ 	.word	0x00000080
        /*02d8*/ 	.word	0x00000001
        /*02dc*/ 	.word	0x00000001


	//----- nvinfo : EIATTR_CRS_STACK_SIZE
	.align		4
.L_52:
        /*02e0*/ 	.byte	0x04, 0x1e
        /*02e2*/ 	.short	(.L_54 - .L_53)
.L_53:
        /*02e4*/ 	.word	0x00000000


	//----- nvinfo : EIATTR_CBANK_PARAM_SIZE
	.align		4
.L_54:
        /*02e8*/ 	.byte	0x03, 0x19
        /*02ea*/ 	.short	0x0050


	//----- nvinfo : EIATTR_PARAM_CBANK
	.align		4
        /*02ec*/ 	.byte	0x04, 0x0a
        /*02ee*/ 	.short	(.L_56 - .L_55)
	.align		4
.L_55:
        /*02f0*/ 	.word	index@(.nv.constant0.gluon_tcgen05)
        /*02f4*/ 	.short	0x0380
        /*02f6*/ 	.short	0x0050


	//----- nvinfo : EIATTR_SW_WAR
	.align		4
.L_56:
        /*02f8*/ 	.byte	0x04, 0x36
        /*02fa*/ 	.short	(.L_58 - .L_57)
.L_57:
        /*02fc*/ 	.word	0x00000008
.L_58:


//--------------------- .nv.compat                --------------------------
	.section	.nv.compat,"",@"SHT_CUDA_COMPAT_INFO"
	.align	4
        /*0000*/ 	.byte	0x02, 0x02, 0x02, 0x00, 0x02, 0x05, 0x05, 0x00, 0x02, 0x03, 0x03, 0x00, 0x02, 0x06, 0x01, 0x00


//--------------------- .nv.callgraph             --------------------------
	.section	.nv.callgraph,"",@"SHT_CUDA_CALLGRAPH"
	.align	4
	.sectionentsize	8
	.align		4
        /*0000*/ 	.word	0x00000000
	.align		4
        /*0004*/ 	.word	0xffffffff
	.align		4
        /*0008*/ 	.word	0x00000000
	.align		4
        /*000c*/ 	.word	0xfffffffe
	.align		4
        /*0010*/ 	.word	0x00000000
	.align		4
        /*0014*/ 	.word	0xfffffffd
	.align		4
        /*0018*/ 	.word	0x00000000
	.align		4
        /*001c*/ 	.word	0xfffffffc


//--------------------- .text.gluon_tcgen05       --------------------------
	.section	.text.gluon_tcgen05,"ax",@progbits
	.align	128
        .global         gluon_tcgen05
        .type           gluon_tcgen05,@function
        .size           gluon_tcgen05,(.L_x_82 - gluon_tcgen05)
        .other          gluon_tcgen05,@"STO_CUDA_ENTRY STV_DEFAULT"
gluon_tcgen05:
.text.gluon_tcgen05:
[----:B------:R-:W1:Y:S01]  /*0000*/  LDC R1, c[0x0][0x37c] ;  /* 0x0000df00ff017b82 */ /* 0x000e620000000800 */
[----:B------:R-:W2:Y:S02]  /*0010*/  S2R R0, SR_TID.X ;  /* 0x0000000000007919 */ /* 0x000ea40000002100 */
[----:B--2---:R-:W-:-:S13]  /*0020*/  ISETP.GE.U32.AND P2, PT, R0, 0x20, PT ;  /* 0x000000200000780c */ /* 0x004fda0003f46070 */
[----:B------:R-:W-:Y:S05]  /*0030*/  @P2 BRA `(.L_x_0) ;  /* 0x0000000000b82947 */ /* 0x000fea0003800000 */
[----:B------:R-:W2:Y:S01]  /*0040*/  S2UR UR6, SR_CgaCtaId ;  /* 0x00000000000679c3 */ /* 0x000ea20000008800 */
[----:B------:R-:W-:Y:S01]  /*0050*/  NOP ;  /* 0x0000000000007918 */ /* 0x000fe20000000000 */
[----:B------:R-:W-:Y:S02]  /*0060*/  UMOV UR4, 0x40 ;  /* 0x0000004000047882 */ /* 0x000fe40000000000 */
[----:B--2---:R-:W-:-:S09]  /*0070*/  ULEA UR4, UR6, UR4, 0x18 ;  /* 0x0000000406047291 */ /* 0x004fd2000f8ec0ff */
[----:B------:R-:W2:Y:S01]  /*0080*/  LDS.U8 R2, [UR4] ;  /* 0x00000004ff027984 */ /* 0x000ea20008000000 */
[----:B------:R-:W-:Y:S02]  /*0090*/  UMOV UR4, 0x400 ;  /* 0x0000040000047882 */ /* 0x000fe40000000000 */
[----:B------:R-:W-:Y:S01]  /*00a0*/  ULEA UR4, UR6, UR4, 0x18 ;  /* 0x0000000406047291 */ /* 0x000fe2000f8ec0ff */
[----:B--2---:R-:W-:-:S13]  /*00b0*/  ISETP.NE.AND P0, PT, R2, RZ, PT ;  /* 0x000000ff0200720c */ /* 0x004fda0003f05270 */
[----:B------:R-:W-:Y:S05]  /*00c0*/  @P0 BRA `(.L_x_1) ;  /* 0x00000000007c0947 */ /* 0x000fea0003800000 */
[----:B------:R-:W-:-:S13]  /*00d0*/  ELECT P0, URZ, PT ;  /* 0x0000000000ff782f */ /* 0x000fda0003800000 */
[----:B------:R-:W-:Y:S05]  /*00e0*/  @!P0 BRA `(.L_x_2) ;  /* 0x0000000000848947 */ /* 0x000fea0003800000 */
[----:B------:R-:W-:Y:S01]  /*00f0*/  UMOV UR5, 0x8 ;  /* 0x0000000800057882 */ /* 0x000fe20000000000 */
[----:B------:R-:W-:Y:S02]  /*0100*/  IMAD.MOV.U32 R5, RZ, RZ, 0x1 ;  /* 0x00000001ff057424 */ /* 0x000fe400078e00ff */
[----:B------:R-:W-:Y:S02]  /*0110*/  IMAD.MOV.U32 R3, RZ, RZ, 0xff ;  /* 0x000000ffff037424 */ /* 0x000fe400078e00ff */
[----:B------:R-:W-:Y:S04]  /*0120*/  DEPBAR.LE SB2, 0x36 ;  /* 0x0000ad800000791a */ /* 0x000fe80000000000 */
[----:B------:R-:W2:Y:S02]  /*0130*/  UTCATOMSWS.FIND_AND_SET.ALIGN UP0, UR5, UR5 ;  /* 0x00000005000575e3 */ /* 0x000ea40008000800 */
[----:B--2---:R-:W-:-:S04]  /*0140*/  PLOP3.LUT P0, PT, PT, PT, UP0, 0x80, 0x8 ;  /* 0x000000000008781c */ /* 0x004fc80003f0f008 */
[----:B------:R-:W-:-:S04]  /*0150*/  SEL R2, RZ, 0xffffffff, !P0 ;  /* 0xffffffffff027807 */ /* 0x000fc80004000000 */
[----:B------:R-:W-:Y:S01]  /*0160*/  ISETP.NE.AND P0, PT, R2, RZ, PT ;  /* 0x000000ff0200720c */ /* 0x000fe20003f05270 */
[----:B------:R-:W-:-:S12]  /*0170*/  IMAD.U32 R2, RZ, RZ, UR5 ;  /* 0x00000005ff027e24 */ /* 0x000fd8000f8e00ff */
[----:B------:R-:W-:Y:S05]  /*0180*/  @P0 BRA `(.L_x_3) ;  /* 0x0000000000240947 */ /* 0x000fea0003800000 */
.L_x_4:
[----:B------:R-:W-:Y:S05]  /*0190*/  NANOSLEEP 0x64 ;  /* 0x000000640000795d */ /* 0x000fea0003800000 */
[----:B------:R-:W-:-:S05]  /*01a0*/  UMOV UR5, 0x8 ;  /* 0x0000000800057882 */ /* 0x000fca0000000000 */
[----:B------:R-:W-:Y:S04]  /*01b0*/  DEPBAR.LE SB2, 0x36 ;  /* 0x0000ad800000791a */ /* 0x000fe80000000000 */
[----:B------:R-:W2:Y:S02]  /*01c0*/  UTCATOMSWS.FIND_AND_SET.ALIGN UP0, UR5, UR5 ;  /* 0x00000005000575e3 */ /* 0x000ea40008000800 */
[----:B--2---:R-:W-:-:S04]  /*01d0*/  PLOP3.LUT P0, PT, PT, PT, UP0, 0x80, 0x8 ;  /* 0x000000000008781c */ /* 0x004fc80003f0f008 */
[----:B------:R-:W-:-:S04]  /*01e0*/  SEL R2, RZ, 0xffffffff, !P0 ;  /* 0xffffffffff027807 */ /* 0x000fc80004000000 */
[----:B------:R-:W-:Y:S01]  /*01f0*/  ISETP.NE.AND P0, PT, R2, RZ, PT ;  /* 0x000000ff0200720c */ /* 0x000fe20003f05270 */
[----:B------:R-:W-:-:S12]  /*0200*/  IMAD.U32 R2, RZ, RZ, UR5 ;  /* 0x00000005ff027e24 */ /* 0x000fd8000f8e00ff */
[----:B------:R-:W-:Y:S05]  /*0210*/  @!P0 BRA `(.L_x_4) ;  /* 0xfffffffc00dc8947 */ /* 0x000fea000383ffff */
.L_x_3:
[C---:B------:R-:W-:Y:S01]  /*0220*/  VIADD R4, R2.reuse, 0x10 ;  /* 0x0000001002047836 */ /* 0x040fe20000000000 */
[----:B------:R-:W-:Y:S01]  /*0230*/  UMOV UR5, 0x50 ;  /* 0x0000005000057882 */ /* 0x000fe20000000000 */
[----:B------:R-:W-:Y:S01]  /*0240*/  SHF.L.U32 R3, R3, R2, RZ ;  /* 0x0000000203037219 */ /* 0x000fe200000006ff */
[----:B------:R-:W-:Y:S01]  /*0250*/  ULEA UR5, UR6, UR5, 0x18 ;  /* 0x0000000506057291 */ /* 0x000fe2000f8ec0ff */
[----:B------:R-:W-:Y:S01]  /*0260*/  IMAD.SHL.U32 R2, R2, 0x20, RZ ;  /* 0x0000002002027824 */ /* 0x000fe200078e00ff */
[----:B------:R-:W-:-:S04]  /*0270*/  SHF.L.U32 R4, R5, R4, RZ ;  /* 0x0000000405047219 */ /* 0x000fc800000006ff */
[----:B------:R-:W-:-:S05]  /*0280*/  LOP3.LUT R3, R4, R3, RZ, 0xfc, !PT ;  /* 0x0000000304037212 */ /* 0x000fca00078efcff */
[----:B------:R2:W-:Y:S04]  /*0290*/  ATOMS.OR RZ, [UR5], R3 ;  /* 0x00000003ffff798c */ /* 0x0005e8000b000005 */
[----:B------:R2:W-:Y:S01]  /*02a0*/  STS [UR4], R2 ;  /* 0x00000002ff007988 */ /* 0x0005e20008000804 */
[----:B------:R-:W-:Y:S05]  /*02b0*/  BRA `(.L_x_2) ;  /* 0x0000000000107947 */ /* 0x000fea0003800000 */
.L_x_1:
[----:B------:R-:W-:Y:S01]  /*02c0*/  IMAD.MOV.U32 R3, RZ, RZ, -0x1 ;  /* 0xffffffffff037424 */ /* 0x000fe200078e00ff */
[----:B------:R-:W-:-:S04]  /*02d0*/  MOV R2, 0x300 ;  /* 0x0000030000027802 */ /* 0x000fc80000000f00 */
[----:B------:R2:W-:Y:S03]  /*02e0*/  STS [UR4], R3 ;  /* 0x00000003ff007988 */ /* 0x0005e60008000804 */
[----:B-12---:R-:W-:Y:S05]  /*02f0*/  CALL.REL.NOINC `($__internal_1_$__cuda_sm10x_tcgen05_guardrail_trap_phase_invalid_during_alloc) ;  /* 0x0000003000087944 */ /* 0x006fea0003c00000 */
.L_x_2:
[----:B------:R-:W-:Y:S05]  /*0300*/  WARPSYNC.ALL ;  /* 0x0000000000007948 */ /* 0x000fea0003800000 */
[----:B------:R-:W-:Y:S01]  /*0310*/  NOP ;  /* 0x0000000000007918 */ /* 0x000fe20000000000 */
.L_x_0:
[----:B------:R-:W3:Y:S08]  /*0320*/  S2UR UR4, SR_CgaCtaId ;  /* 0x00000000000479c3 */ /* 0x000ef00000008800 */
[----:B------:R-:W-:Y:S01]  /*0330*/  BAR.SYNC.DEFER_BLOCKING 0x0 ;  /* 0x0000000000007b1d */ /* 0x000fe20000010000 */
[----:B--2---:R-:W-:-:S05]  /*0340*/  LOP3.LUT R2, R0, 0x7f, RZ, 0xc0, !PT ;  /* 0x0000007f00027812 */ /* 0x004fca00078ec0ff */
[----:B------:R-:W-:Y:S02]  /*0350*/  UMOV UR8, 0x400 ;  /* 0x0000040000087882 */ /* 0x000fe40000000000 */
[----:B------:R-:W2:Y:S08]  /*0360*/  LDC R12, c[0x0][0x3a0] ;  /* 0x0000e800ff0c7b82 */ /* 0x000eb00000000800 */
[----:B------:R-:W4:Y:S01]  /*0370*/  S2UR UR15, SR_CTAID.Y ;  /* 0x00000000000f79c3 */ /* 0x000f220000002600 */
[----:B---3--:R-:W-:-:S09]  /*0380*/  ULEA UR8, UR4, UR8, 0x18 ;  /* 0x0000000804087291 */ /* 0x008fd2000f8ec0ff */
[----:B------:R-:W3:Y:S01]  /*0390*/  LDS R4, [UR8] ;  /* 0x00000008ff047984 */ /* 0x000ee20008000800 */
[----:B------:R-:W-:Y:S06]  /*03a0*/  BAR.SYNC.DEFER_BLOCKING 0x0 ;  /* 0x0000000000007b1d */ /* 0x000fec0000010000 */
[----:B------:R-:W-:Y:S05]  /*03b0*/  @P2 BRA `(.L_x_5) ;  /* 0x0000000000182947 */ /* 0x000fea0003800000 */
[----:B------:R-:W-:Y:S01]  /*03c0*/  ELECT P0, URZ, PT ;  /* 0x0000000000ff782f */ /* 0x000fe20003800000 */
[----:B------:R-:W-:Y:S01]  /*03d0*/  IMAD.MOV.U32 R3, RZ, RZ, 0x1 ;  /* 0x00000001ff037424 */ /* 0x000fe200078e00ff */
[----:B------:R-:W-:Y:S01]  /*03e0*/  UMOV UR5, 0x40 ;  /* 0x0000004000057882 */ /* 0x000fe20000000000 */
[----:B------:R-:W-:Y:S01]  /*03f0*/  UVIRTCOUNT.DEALLOC.SMPOOL 0x80 ;  /* 0x000000800000784c */ /* 0x000fe20000000000 */
[----:B------:R-:W-:-:S09]  /*0400*/  ULEA UR5, UR4, UR5, 0x18 ;  /* 0x0000000504057291 */ /* 0x000fd2000f8ec0ff */
[----:B------:R5:W-:Y:S03]  /*0410*/  @P0 STS.U8 [UR5], R3 ;  /* 0x00000003ff000988 */ /* 0x000be60008000005 */
.L_x_5:
[----:B------:R-:W5:Y:S01]  /*0420*/  S2UR UR4, SR_CTAID.Z ;  /* 0x00000000000479c3 */ /* 0x000f620000002700 */
[----:B------:R-:W4:Y:S01]  /*0430*/  LDCU UR5, c[0x0][0x370] ;  /* 0x00006e00ff0577ac */ /* 0x000f220008000800 */
[----:B------:R-:W-:Y:S01]  /*0440*/  ISETP.GE.U32.AND P0, PT, R2, 0x20, PT ;  /* 0x000000200200780c */ /* 0x000fe20003f06070 */
[----:B--2---:R-:W-:Y:S01]  /*0450*/  VIADD R6, R12, 0xffffffff ;  /* 0xffffffff0c067836 */ /* 0x004fe20000000000 */
[C---:B------:R-:W-:Y:S01]  /*0460*/  ISETP.NE.U32.AND P3, PT, R2.reuse, RZ, PT ;  /* 0x000000ff0200720c */ /* 0x040fe20003f65070 */
[----:B------:R-:W5:Y:S02]  /*0470*/  LDCU UR6, c[0x0][0x374] ;  /* 0x00006e80ff0677ac */ /* 0x000f640008000800 */
[----:B-----5:R-:W-:Y:S01]  /*0480*/  LEA R3, R2, UR8, 0x2 ;  /* 0x0000000802037c11 */ /* 0x020fe2000f8e10ff */
[----:B------:R-:W-:Y:S01]  /*0490*/  BSSY.RECONVERGENT B0, `(.L_x_6) ;  /* 0x0000015000007945 */ /* 0x000fe20003800200 */
[----:B------:R-:W4:Y:S01]  /*04a0*/  S2UR UR7, SR_CTAID.X ;  /* 0x00000000000779c3 */ /* 0x000f220000002500 */
[----:B------:R-:W2:Y:S01]  /*04b0*/  LDCU.64 UR20, c[0x0][0x3c0] ;  /* 0x00007800ff1477ac */ /* 0x000ea20008000a00 */
[----:B---3--:R-:W-:-:S04]  /*04c0*/  R2UR UR23, R4 ;  /* 0x00000000041772ca */ /* 0x008fc800000e0000 */
[----:B------:R3:W-:Y:S02]  /*04d0*/  @!P0 STS [R3], RZ ;  /* 0x000000ff03008388 */ /* 0x0007e40000000800 */
[----:B------:R-:W5:Y:S01]  /*04e0*/  LDC R7, c[0x0][0x398] ;  /* 0x0000e600ff077b82 */ /* 0x000f620000000800 */
[----:B------:R-:W-:Y:S01]  /*04f0*/  NOP ;  /* 0x0000000000007918 */ /* 0x000fe20000000000 */
[----:B------:R3:W-:Y:S01]  /*0500*/  @!P3 STS [UR8+0x20], R6 ;  /* 0x00002006ff00b988 */ /* 0x0007e20008000808 */
[----:B----4-:R-:W-:-:S04]  /*0510*/  UIMAD UR4, UR4, UR6, UR15 ;  /* 0x00000006040472a4 */ /* 0x010fc8000f8e020f */
[----:B------:R-:W-:-:S04]  /*0520*/  UIMAD UR4, UR4, UR5, UR7 ;  /* 0x00000005040472a4 */ /* 0x000fc8000f8e0207 */
[----:B------:R-:W-:-:S04]  /*0530*/  UIMAD UR4, UR4, 0x180, URZ ;  /* 0x00000180040478a4 */ /* 0x000fc8000f8e02ff */
[----:B--2---:R-:W-:Y:S01]  /*0540*/  UIADD3 UR24, UP0, UPT, UR4, UR20, URZ ;  /* 0x0000001404187290 */ /* 0x004fe2000ff1e0ff */
[----:B-----5:R-:W-:-:S03]  /*0550*/  VIADD R7, R7, 0xffffffff ;  /* 0xffffffff07077836 */ /* 0x020fc60000000000 */
[----:B------:R-:W-:Y:S01]  /*0560*/  ULEA.HI.X.SX32 UR25, UR4, UR21, 0x1, UP0 ;  /* 0x0000001504197291 */ /* 0x000fe200080f0eff */
[----:B---3--:R-:W-:Y:S11]  /*0570*/  @P3 BRA `(.L_x_7) ;  /* 0x0000000000183947 */ /* 0x008ff60003800000 */
[----:B------:R-:W2:Y:S01]  /*0580*/  LDS R4, [UR8+0x8] ;  /* 0x00000808ff047984 */ /* 0x000ea20008000800 */
[----:B------:R-:W3:Y:S01]  /*0590*/  LDC.64 R8, c[0x0][0x380] ;  /* 0x0000e000ff087b82 */ /* 0x000ee20000000a00 */
[----:B------:R-:W-:Y:S02]  /*05a0*/  IMAD.MOV.U32 R5, RZ, RZ, 0x70 ;  /* 0x00000070ff057424 */ /* 0x000fe400078e00ff */
[----:B---3--:R3:W-:Y:S03]  /*05b0*/  STS.64 [UR8], R8 ;  /* 0x00000008ff007988 */ /* 0x0087e60008000a08 */
[----:B--2---:R-:W-:-:S05]  /*05c0*/  LOP3.LUT R4, R4, 0x10, R5, 0xd8, !PT ;  /* 0x0000001004047812 */ /* 0x004fca00078ed805 */
[----:B------:R3:W-:Y:S02]  /*05d0*/  STS [UR8+0x8], R4 ;  /* 0x00000804ff007988 */ /* 0x0007e40008000808 */
.L_x_7:
[----:B------:R-:W-:Y:S05]  /*05e0*/  BSYNC.RECONVERGENT B0 ;  /* 0x0000000000007941 */ /* 0x000fea0003800200 */
.L_x_6:
[----:B------:R-:W-:Y:S04]  /*05f0*/  BSSY.RECONVERGENT B0, `(.L_x_8) ;  /* 0x000000a000007945 */ /* 0x000fe80003800200 */
[----:B------:R-:W-:Y:S05]  /*0600*/  @P3 BRA `(.L_x_9) ;  /* 0x0000000000203947 */ /* 0x000fea0003800000 */
[----:B---3--:R-:W2:Y:S01]  /*0610*/  LDS R4, [UR8+0x34] ;  /* 0x00003408ff047984 */ /* 0x008ea20008000800 */
[----:B------:R-:W-:Y:S02]  /*0620*/  IMAD.MOV.U32 R5, RZ, RZ, 0x7f000000 ;  /* 0x7f000000ff057424 */ /* 0x000fe400078e00ff */
[----:B------:R-:W-:Y:S01]  /*0630*/  @!P3 IMAD.MOV.U32 R8, RZ, RZ, 0x7f ;  /* 0x0000007fff08b424 */ /* 0x000fe200078e00ff */
[----:B------:R-:W3:Y:S02]  /*0640*/  @!P3 LDS R9, [UR8+0x38] ;  /* 0x00003808ff09b984 */ /* 0x000ee40008000800 */
[----:B--2---:R-:W-:Y:S02]  /*0650*/  LOP3.LUT R4, R4, 0xff000000, R5, 0xb8, !PT ;  /* 0xff00000004047812 */ /* 0x004fe400078eb805 */
[----:B---3--:R-:W-:-:S03]  /*0660*/  @!P3 LOP3.LUT R5, R9, 0xff, R8, 0xb8, !PT ;  /* 0x000000ff0905b812 */ /* 0x008fc600078eb808 */
[----:B------:R2:W-:Y:S04]  /*0670*/  STS [UR8+0x34], R4 ;  /* 0x00003404ff007988 */ /* 0x0005e80008000808 */
[----:B------:R2:W-:Y:S02]  /*0680*/  @!P3 STS [UR8+0x38], R5 ;  /* 0x00003805ff00b988 */ /* 0x0005e40008000808 */
.L_x_9:
[----:B------:R-:W-:Y:S05]  /*0690*/  BSYNC.RECONVERGENT B0 ;  /* 0x0000000000007941 */ /* 0x000fea0003800200 */
.L_x_8:
[----:B------:R-:W-:Y:S04]  /*06a0*/  BSSY.RECONVERGENT B0, `(.L_x_10) ;  /* 0x000000a000007945 */ /* 0x000fe80003800200 */
[----:B------:R-:W-:Y:S05]  /*06b0*/  @P3 BRA `(.L_x_11) ;  /* 0x0000000000203947 */ /* 0x000fea0003800000 */
[----:B--23--:R-:W2:Y:S01]  /*06c0*/  LDS R4, [UR8+0x1c] ;  /* 0x00001c08ff047984 */ /* 0x00cea20008000800 */
[----:B------:R-:W3:Y:S03]  /*06d0*/  LDC.64 R10, c[0x0][0x3a8] ;  /* 0x0000ea00ff0a7b82 */ /* 0x000ee60000000a00 */
[----:B------:R4:W-:Y:S01]  /*06e0*/  STS [UR8+0x24], R7 ;  /* 0x00002407ff007988 */ /* 0x0009e20008000808 */
[--C-:B---3--:R-:W-:Y:S02]  /*06f0*/  SHF.R.U32.HI R9, RZ, 0x4, R11.reuse ;  /* 0x00000004ff097819 */ /* 0x108fe4000001160b */
[----:B------:R-:W-:-:S05]  /*0700*/  SHF.R.U64 R5, R10, 0x4, R11 ;  /* 0x000000040a057819 */ /* 0x000fca000000120b */
[----:B------:R4:W-:Y:S01]  /*0710*/  STS [UR8+0xc], R5 ;  /* 0x00000c05ff007988 */ /* 0x0009e20008000808 */
[----:B--2---:R-:W-:-:S05]  /*0720*/  LOP3.LUT R4, R4, 0xf, R9, 0xb8, !PT ;  /* 0x0000000f04047812 */ /* 0x004fca00078eb809 */
[----:B------:R4:W-:Y:S02]  /*0730*/  STS [UR8+0x1c], R4 ;  /* 0x00001c04ff007988 */ /* 0x0009e40008000808 */
.L_x_11:
[----:B------:R-:W-:Y:S05]  /*0740*/  BSYNC.RECONVERGENT B0 ;  /* 0x0000000000007941 */ /* 0x000fea0003800200 */
.L_x_10:
[----:B------:R-:W-:Y:S04]  /*0750*/  BSSY.RECONVERGENT B1, `(.L_x_12) ;  /* 0x000001d000017945 */ /* 0x000fe80003800200 */
[----:B------:R-:W-:Y:S04]  /*0760*/  BSSY.RELIABLE B0, `(.L_x_13) ;  /* 0x0000018000007945 */ /* 0x000fe80003800100 */
[----:B------:R-:W-:Y:S05]  /*0770*/  @P3 BRA `(.L_x_14) ;  /* 0x00000000001c3947 */ /* 0x000fea0003800000 */
[----:B--234-:R-:W2:Y:S02]  /*0780*/  LDS R4, [UR8+0x34] ;  /* 0x00003408ff047984 */ /* 0x01cea40008000800 */
[----:B--2---:R-:W-:-:S05]  /*0790*/  LOP3.LUT R4, R4, 0x7, RZ, 0xb8, !PT ;  /* 0x0000000704047812 */ /* 0x004fca00078eb8ff */
[----:B------:R2:W-:Y:S01]  /*07a0*/  STS [UR8+0x34], R4 ;  /* 0x00003404ff007988 */ /* 0x0005e20008000808 */
[----:B------:R-:W-:Y:S05]  /*07b0*/  @P3 BRA `(.L_x_15) ;  /* 0x00000000001c3947 */ /* 0x000fea0003800000 */
[----:B--2---:R-:W2:Y:S02]  /*07c0*/  LDS R4, [UR8+0x34] ;  /* 0x00003408ff047984 */ /* 0x004ea40008000800 */
[----:B--2---:R-:W-:-:S05]  /*07d0*/  LOP3.LUT R4, R4, 0x38, RZ, 0xb8, !PT ;  /* 0x0000003804047812 */ /* 0x004fca00078eb8ff */
[----:B------:R5:W-:Y:S02]  /*07e0*/  STS [UR8+0x34], R4 ;  /* 0x00003404ff007988 */ /* 0x000be40008000808 */
.L_x_14:
[----:B------:R-:W-:Y:S05]  /*07f0*/  @P3 BRA `(.L_x_16) ;  /* 0x00000000001c3947 */ /* 0x000fea0003800000 */
[----:B--2345:R-:W2:Y:S02]  /*0800*/  LDS R4, [UR8+0x8] ;  /* 0x00000808ff047984 */ /* 0x03cea40008000800 */
[----:B--2---:R-:W-:-:S05]  /*0810*/  LOP3.LUT R4, R4, 0x780, RZ, 0xb8, !PT ;  /* 0x0000078004047812 */ /* 0x004fca00078eb8ff */
[----:B------:R3:W-:Y:S02]  /*0820*/  STS [UR8+0x8], R4 ;  /* 0x00000804ff007988 */ /* 0x0007e40008000808 */
.L_x_15:
[----:B------:R-:W-:Y:S05]  /*0830*/  @P3 BRA `(.L_x_17) ;  /* 0x0000000000283947 */ /* 0x000fea0003800000 */
[----:B--23--:R-:W2:Y:S02]  /*0840*/  LDS R4, [UR8+0x8] ;  /* 0x00000808ff047984 */ /* 0x00cea40008000800 */
[----:B--2---:R-:W-:-:S05]  /*0850*/  LOP3.LUT R4, R4, 0x1800, RZ, 0xb8, !PT ;  /* 0x0000180004047812 */ /* 0x004fca00078eb8ff */
[----:B------:R2:W-:Y:S02]  /*0860*/  STS [UR8+0x8], R4 ;  /* 0x00000804ff007988 */ /* 0x0005e40008000808 */
.L_x_16:
[----:B------:R-:W-:Y:S05]  /*0870*/  @P3 BREAK.RELIABLE B0 ;  /* 0x0000000000003942 */ /* 0x000fea0003800100 */
[----:B------:R-:W-:Y:S05]  /*0880*/  @P3 BRA `(.L_x_18) ;  /* 0x0000000000243947 */ /* 0x000fea0003800000 */
[----:B--2-4-:R-:W2:Y:S01]  /*0890*/  LDS R5, [UR8+0x8] ;  /* 0x00000808ff057984 */ /* 0x014ea20008000800 */
[----:B---3-5:R-:W-:-:S05]  /*08a0*/  IMAD.MOV.U32 R4, RZ, RZ, 0x6000 ;  /* 0x00006000ff047424 */ /* 0x028fca00078e00ff */
[----:B--2---:R-:W-:-:S04]  /*08b0*/  LOP3.LUT R4, R5, 0x6000, R4, 0xd8, !PT ;  /* 0x0000600005047812 */ /* 0x004fc800078ed804 */
[----:B------:R-:W-:-:S05]  /*08c0*/  LOP3.LUT R4, R4, 0x400000, RZ, 0xb8, !PT ;  /* 0x0040000004047812 */ /* 0x000fca00078eb8ff */
[----:B------:R4:W-:Y:S02]  /*08d0*/  STS [UR8+0x8], R4 ;  /* 0x00000804ff007988 */ /* 0x0009e40008000808 */
.L_x_17:
[----:B------:R-:W-:Y:S05]  /*08e0*/  BSYNC.RELIABLE B0 ;  /* 0x0000000000007941 */ /* 0x000fea0003800100 */
.L_x_13:
[----:B--234-:R-:W2:Y:S02]  /*08f0*/  @!P3 LDS R4, [UR8+0x8] ;  /* 0x00000808ff04b984 */ /* 0x01cea40008000800 */
[----:B--2---:R-:W-:-:S05]  /*0900*/  @!P3 LOP3.LUT R4, R4, 0x8000, RZ, 0xb8, !PT ;  /* 0x000080000404b812 */ /* 0x004fca00078eb8ff */
[----:B------:R2:W-:Y:S02]  /*0910*/  @!P3 STS [UR8+0x8], R4 ;  /* 0x00000804ff00b988 */ /* 0x0005e40008000808 */
.L_x_18:
[----:B------:R-:W-:Y:S05]  /*0920*/  BSYNC.RECONVERGENT B1 ;  /* 0x0000000000017941 */ /* 0x000fea0003800200 */
.L_x_12:
[----:B------:R-:W-:Y:S05]  /*0930*/  WARPSYNC.ALL ;  /* 0x0000000000007948 */ /* 0x000fea0003800000 */
[----:B------:R-:W-:Y:S01]  /*0940*/  NOP ;  /* 0x0000000000007918 */ /* 0x000fe20000000000 */
[----:B------:R-:W-:Y:S05]  /*0950*/  @P0 BRA `(.L_x_19) ;  /* 0x0000000000300947 */ /* 0x000fea0003800000 */
[----:B--2345:R-:W2:Y:S01]  /*0960*/  S2R R4, SR_LANEID ;  /* 0x0000000000047919 */ /* 0x03cea20000000000 */
[----:B------:R-:W-:Y:S05]  /*0970*/  WARPSYNC.ALL ;  /* 0x0000000000007948 */ /* 0x000fea0003800000 */
[----:B------:R-:W-:Y:S01]  /*0980*/  NOP ;  /* 0x0000000000007918 */ /* 0x000fe20000000000 */
[----:B--2---:R-:W-:-:S05]  /*0990*/  IMAD.SHL.U32 R8, R4, 0x4, RZ ;  /* 0x0000000404087824 */ /* 0x004fca00078e00ff */
[----:B------:R-:W2:Y:S01]  /*09a0*/  LDS R9, [R8+UR8] ;  /* 0x0000000808097984 */ /* 0x000ea20008000800 */
[----:B------:R-:W-:-:S05]  /*09b0*/  IADD3 R4, P1, PT, R8, UR24, RZ ;  /* 0x0000001808047c10 */ /* 0x000fca000ff3e0ff */
[----:B------:R-:W-:-:S05]  /*09c0*/  IMAD.X R5, RZ, RZ, UR25, P1 ;  /* 0x00000019ff057e24 */ /* 0x000fca00088e06ff */
[----:B--2---:R2:W3:Y:S01]  /*09d0*/  ATOMG.E.EXCH.STRONG.GPU PT, RZ, [R4], R9 ;  /* 0x0000000904ff73a8 */ /* 0x0044e200041ee100 */
[----:B------:R-:W-:-:S04]  /*09e0*/  DEPBAR {5,4,3,2,1,0} ;  /* 0x0000003f0000791a */ /* 0x000fc80000000000 */
[----:B------:R-:W4:Y:S02]  /*09f0*/  CCTL.E.C.LDCU.IV.DEEP [UR24] ;  /* 0x0000000018007540 */ /* 0x000f240009c08000 */
[----:B----4-:R2:W-:Y:S01]  /*0a00*/  UTMACCTL.IV [UR24] ;  /* 0x00000000180079b9 */ /* 0x0105e20008000000 */
[----:B------:R-:W-:Y:S01]  /*0a10*/  NOP ;  /* 0x0000000000007918 */ /* 0x000fe20000000000 */
.L_x_19:
[----:B------:R-:W-:Y:S05]  /*0a20*/  @P0 BRA `(.L_x_20) ;  /* 0x00000000000c0947 */ /* 0x000fea0003800000 */
[----:B------:R0:W-:Y:S01]  /*0a30*/  UTMACMDFLUSH ;  /* 0x00000000000079b7 */ /* 0x0001e20000000000 */
[----:B------:R-:W-:Y:S05]  /*0a40*/  @P0 BRA `(.L_x_20) ;  /* 0x0000000000040947 */ /* 0x000fea0003800000 */
[----:B------:R-:W-:-:S04]  /*0a50*/  DEPBAR.LE SB0, 0x0 ;  /* 0x000080000000791a */ /* 0x000fc80000000000 */
.L_x_20:
[----:B------:R-:W-:Y:S05]  /*0a60*/  WARPSYNC.ALL ;  /* 0x0000000000007948 */ /* 0x000fea0003800000 */
[----:B------:R-:W-:Y:S01]  /*0a70*/  NOP ;  /* 0x0000000000007918 */ /* 0x000fe20000000000 */
[----:B---3--:R-:W-:Y:S06]  /*0a80*/  BAR.SYNC.DEFER_BLOCKING 0x0 ;  /* 0x0000000000007b1d */ /* 0x008fec0000010000 */
[----:B------:R-:W-:Y:S02]  /*0a90*/  BSSY.RECONVERGENT B1, `(.L_x_21) ;  /* 0x000000b000017945 */ /* 0x000fe40003800200 */
[----:B------:R-:W-:Y:S06]  /*0aa0*/  BAR.SYNC.DEFER_BLOCKING 0x0 ;  /* 0x0000000000007b1d */ /* 0x000fec0000010000 */
[----:B------:R3:W-:Y:S01]  /*0ab0*/  @!P0 STS [R3], RZ ;  /* 0x000000ff03008388 */ /* 0x0007e20000000800 */
[----:B------:R-:W-:Y:S01]  /*0ac0*/  NOP ;  /* 0x0000000000007918 */ /* 0x000fe20000000000 */
[----:B------:R-:W-:Y:S05]  /*0ad0*/  @P3 BRA `(.L_x_22) ;  /* 0x0000000000183947 */ /* 0x000fea0003800000 */
[----:B--2-45:R-:W2:Y:S01]  /*0ae0*/  LDS R4, [UR8+0x8] ;  /* 0x00000808ff047984 */ /* 0x034ea20008000800 */
[----:B------:R-:W4:Y:S01]  /*0af0*/  LDC.64 R8, c[0x0][0x388] ;  /* 0x0000e200ff087b82 */ /* 0x000f220000000a00 */
[----:B------:R-:W-:Y:S02]  /*0b00*/  IMAD.MOV.U32 R5, RZ, RZ, 0x70 ;  /* 0x00000070ff057424 */ /* 0x000fe400078e00ff */
[----:B----4-:R4:W-:Y:S03]  /*0b10*/  STS.64 [UR8], R8 ;  /* 0x00000008ff007988 */ /* 0x0109e60008000a08 */
[----:B--2---:R-:W-:-:S05]  /*0b20*/  LOP3.LUT R4, R4, 0x10, R5, 0xd8, !PT ;  /* 0x0000001004047812 */ /* 0x004fca00078ed805 */
[----:B------:R4:W-:Y:S02]  /*0b30*/  STS [UR8+0x8], R4 ;  /* 0x00000804ff007988 */ /* 0x0009e40008000808 */
.L_x_22:
[----:B--2---:R-:W-:Y:S05]  /*0b40*/  BSYNC.RECONVERGENT B1 ;  /* 0x0000000000017941 */ /* 0x004fea0003800200 */
.L_x_21:
[----:B------:R-:W-:Y:S04]  /*0b50*/  BSSY.RECONVERGENT B2, `(.L_x_23) ;  /* 0x000000f000027945 */ /* 0x000fe80003800200 */
[----:B------:R-:W-:Y:S04]  /*0b60*/  BSSY.RELIABLE B1, `(.L_x_24) ;  /* 0x000000c000017945 */ /* 0x000fe80003800100 */
[----:B------:R-:W-:Y:S05]  /*0b70*/  @P3 BRA `(.L_x_25) ;  /* 0x0000000000283947 */ /* 0x000fea0003800000 */
[----:B----45:R-:W2:Y:S01]  /*0b80*/  LDS R4, [UR8+0x34] ;  /* 0x00003408ff047984 */ /* 0x030ea20008000800 */
[----:B------:R-:W-:Y:S01]  /*0b90*/  IMAD.MOV.U32 R5, RZ, RZ, 0x7f000000 ;  /* 0x7f000000ff057424 */ /* 0x000fe200078e00ff */
[----:B------:R-:W-:Y:S05]  /*0ba0*/  @P3 BREAK.RELIABLE B1 ;  /* 0x0000000000013942 */ /* 0x000fea0003800100 */
[----:B--2---:R-:W-:-:S05]  /*0bb0*/  LOP3.LUT R4, R4, 0xff000000, R5, 0xb8, !PT ;  /* 0xff00000004047812 */ /* 0x004fca00078eb805 */
[----:B------:R2:W-:Y:S01]  /*0bc0*/  STS [UR8+0x34], R4 ;  /* 0x00003404ff007988 */ /* 0x0005e20008000808 */
[----:B------:R-:W-:Y:S05]  /*0bd0*/  @P3 BRA `(.L_x_26) ;  /* 0x0000000000183947 */ /* 0x000fea0003800000 */
[----:B--2---:R-:W2:Y:S01]  /*0be0*/  LDS R4, [UR8+0x38] ;  /* 0x00003808ff047984 */ /* 0x004ea20008000800 */
[----:B------:R-:W-:-:S05]  /*0bf0*/  IMAD.MOV.U32 R5, RZ, RZ, 0xff ;  /* 0x000000ffff057424 */ /* 0x000fca00078e00ff */
[----:B--2---:R-:W-:-:S05]  /*0c00*/  LOP3.LUT R4, R4, 0xff, R5, 0xb8, !PT ;  /* 0x000000ff04047812 */ /* 0x004fca00078eb805 */
[----:B------:R2:W-:Y:S02]  /*0c10*/  STS [UR8+0x38], R4 ;  /* 0x00003804ff007988 */ /* 0x0005e40008000808 */
.L_x_25:
[----:B------:R-:W-:Y:S05]  /*0c20*/  BSYNC.RELIABLE B1 ;  /* 0x0000000000017941 */ /* 0x000fea0003800100 */
.L_x_24:
[----:B------:R2:W-:Y:S02]  /*0c30*/  @!P3 STS [UR8+0x20], R6 ;  /* 0x00002006ff00b988 */ /* 0x0005e40008000808 */
.L_x_26:
[----:B------:R-:W-:Y:S05]  /*0c40*/  BSYNC.RECONVERGENT B2 ;  /* 0x0000000000027941 */ /* 0x000fea0003800200 */
.L_x_23:
[----:B------:R-:W-:Y:S05]  /*0c50*/  WARPSYNC.ALL ;  /* 0x0000000000007948 */ /* 0x000fea0003800000 */
[----:B------:R-:W-:Y:S01]  /*0c60*/  NOP ;  /* 0x0000000000007918 */ /* 0x000fe20000000000 */
[----:B--2---:R-:W2:Y:S01]  /*0c70*/  LDC R6, c[0x0][0x39c] ;  /* 0x0000e700ff067b82 */ /* 0x004ea20000000800 */
[----:B------:R-:W-:Y:S01]  /*0c80*/  BSSY.RECONVERGENT B2, `(.L_x_27) ;  /* 0x000000b000027945 */ /* 0x000fe20003800200 */
[----:B--2---:R-:W-:-:S03]  /*0c90*/  VIADD R6, R6, 0xffffffff ;  /* 0xffffffff06067836 */ /* 0x004fc60000000000 */
[----:B------:R-:W-:Y:S05]  /*0ca0*/  @P3 BRA `(.L_x_28) ;  /* 0x0000000000203947 */ /* 0x000fea0003800000 */
[----:B----45:R-:W2:Y:S01]  /*0cb0*/  LDS R4, [UR8+0x1c] ;  /* 0x00001c08ff047984 */ /* 0x030ea20008000800 */
[----:B------:R-:W4:Y:S03]  /*0cc0*/  LDC.64 R10, c[0x0][0x3b0] ;  /* 0x0000ec00ff0a7b82 */ /* 0x000f260000000a00 */
[----:B------:R5:W-:Y:S01]  /*0cd0*/  STS [UR8+0x24], R6 ;  /* 0x00002406ff007988 */ /* 0x000be20008000808 */
[--C-:B----4-:R-:W-:Y:S02]  /*0ce0*/  SHF.R.U32.HI R9, RZ, 0x4, R11.reuse ;  /* 0x00000004ff097819 */ /* 0x110fe4000001160b */
[----:B------:R-:W-:-:S05]  /*0cf0*/  SHF.R.U64 R5, R10, 0x4, R11 ;  /* 0x000000040a057819 */ /* 0x000fca000000120b */
[----:B------:R5:W-:Y:S01]  /*0d00*/  STS [UR8+0xc], R5 ;  /* 0x00000c05ff007988 */ /* 0x000be20008000808 */
[----:B--2---:R-:W-:-:S05]  /*0d10*/  LOP3.LUT R4, R4, 0xf, R9, 0xb8, !PT ;  /* 0x0000000f04047812 */ /* 0x004fca00078eb809 */
[----:B------:R5:W-:Y:S02]  /*0d20*/  STS [UR8+0x1c], R4 ;  /* 0x00001c04ff007988 */ /* 0x000be40008000808 */
.L_x_28:
[----:B------:R-:W-:Y:S05]  /*0d30*/  BSYNC.RECONVERGENT B2 ;  /* 0x0000000000027941 */ /* 0x000fea0003800200 */
.L_x_27:
[----:B------:R-:W-:Y:S04]  /*0d40*/  BSSY.RECONVERGENT B3, `(.L_x_29) ;  /* 0x000001d000037945 */ /* 0x000fe80003800200 */
[----:B------:R-:W-:Y:S04]  /*0d50*/  BSSY.RELIABLE B2, `(.L_x_30) ;  /* 0x0000018000027945 */ /* 0x000fe80003800100 */
[----:B------:R-:W-:Y:S05]  /*0d60*/  @P3 BRA `(.L_x_31) ;  /* 0x00000000001c3947 */ /* 0x000fea0003800000 */
[----:B----45:R-:W2:Y:S02]  /*0d70*/  LDS R4, [UR8+0x34] ;  /* 0x00003408ff047984 */ /* 0x030ea40008000800 */
[----:B--2---:R-:W-:-:S05]  /*0d80*/  LOP3.LUT R4, R4, 0x7, RZ, 0xb8, !PT ;  /* 0x0000000704047812 */ /* 0x004fca00078eb8ff */
[----:B------:R2:W-:Y:S01]  /*0d90*/  STS [UR8+0x34], R4 ;  /* 0x00003404ff007988 */ /* 0x0005e20008000808 */
[----:B------:R-:W-:Y:S05]  /*0da0*/  @P3 BRA `(.L_x_32) ;  /* 0x00000000001c3947 */ /* 0x000fea0003800000 */
[----:B--2---:R-:W2:Y:S02]  /*0db0*/  LDS R4, [UR8+0x34] ;  /* 0x00003408ff047984 */ /* 0x004ea40008000800 */
[----:B--2---:R-:W-:-:S05]  /*0dc0*/  LOP3.LUT R4, R4, 0x38, RZ, 0xb8, !PT ;  /* 0x0000003804047812 */ /* 0x004fca00078eb8ff */
[----:B------:R2:W-:Y:S02]  /*0dd0*/  STS [UR8+0x34], R4 ;  /* 0x00003404ff007988 */ /* 0x0005e40008000808 */
.L_x_31:
[----:B------:R-:W-:Y:S05]  /*0de0*/  @P3 BRA `(.L_x_33) ;  /* 0x00000000001c3947 */ /* 0x000fea0003800000 */
[----:B--2-45:R-:W2:Y:S02]  /*0df0*/  LDS R4, [UR8+0x8] ;  /* 0x00000808ff047984 */ /* 0x034ea40008000800 */
[----:B--2---:R-:W-:-:S05]  /*0e00*/  LOP3.LUT R4, R4, 0x780, RZ, 0xb8, !PT ;  /* 0x0000078004047812 */ /* 0x004fca00078eb8ff */
[----:B------:R4:W-:Y:S02]  /*0e10*/  STS [UR8+0x8], R4 ;  /* 0x00000804ff007988 */ /* 0x0009e40008000808 */
.L_x_32:
[----:B------:R-:W-:Y:S05]  /*0e20*/  @P3 BRA `(.L_x_34) ;  /* 0x0000000000283947 */ /* 0x000fea0003800000 */
[----:B--2-4-:R-:W2:Y:S02]  /*0e30*/  LDS R4, [UR8+0x8] ;  /* 0x00000808ff047984 */ /* 0x014ea40008000800 */
[----:B--2---:R-:W-:-:S05]  /*0e40*/  LOP3.LUT R4, R4, 0x1800, RZ, 0xb8, !PT ;  /* 0x0000180004047812 */ /* 0x004fca00078eb8ff */
[----:B------:R2:W-:Y:S02]  /*0e50*/  STS [UR8+0x8], R4 ;  /* 0x00000804ff007988 */ /* 0x0005e40008000808 */
.L_x_33:
[----:B------:R-:W-:Y:S05]  /*0e60*/  @P3 BREAK.RELIABLE B2 ;  /* 0x0000000000023942 */ /* 0x000fea0003800100 */
[----:B------:R-:W-:Y:S05]  /*0e70*/  @P3 BRA `(.L_x_35) ;  /* 0x0000000000243947 */ /* 0x000fea0003800000 */
[----:B--2-45:R-:W2:Y:S01]  /*0e80*/  LDS R4, [UR8+0x8] ;  /* 0x00000808ff047984 */ /* 0x034ea20008000800 */
[----:B------:R-:W-:-:S05]  /*0e90*/  IMAD.MOV.U32 R5, RZ, RZ, 0x6000 ;  /* 0x00006000ff057424 */ /* 0x000fca00078e00ff */
[----:B--2---:R-:W-:-:S04]  /*0ea0*/  LOP3.LUT R4, R4, 0x6000, R5, 0xd8, !PT ;  /* 0x0000600004047812 */ /* 0x004fc800078ed805 */
[----:B------:R-:W-:-:S05]  /*0eb0*/  LOP3.LUT R4, R4, 0x400000, RZ, 0xb8, !PT ;  /* 0x0040000004047812 */ /* 0x000fca00078eb8ff */
[----:B------:R5:W-:Y:S02]  /*0ec0*/  STS [UR8+0x8], R4 ;  /* 0x00000804ff007988 */ /* 0x000be40008000808 */
.L_x_34:
[----:B------:R-:W-:Y:S05]  /*0ed0*/  BSYNC.RELIABLE B2 ;  /* 0x0000000000027941 */ /* 0x000fea0003800100 */
.L_x_30:
[----:B--2-45:R-:W2:Y:S02]  /*0ee0*/  @!P3 LDS R4, [UR8+0x8] ;  /* 0x00000808ff04b984 */ /* 0x034ea40008000800 */
[----:B--2---:R-:W-:-:S05]  /*0ef0*/  @!P3 LOP3.LUT R4, R4, 0x8000, RZ, 0xb8, !PT ;  /* 0x000080000404b812 */ /* 0x004fca00078eb8ff */
[----:B------:R2:W-:Y:S02]  /*0f00*/  @!P3 STS [UR8+0x8], R4 ;  /* 0x00000804ff00b988 */ /* 0x0005e40008000808 */
.L_x_35:
[----:B------:R-:W-:Y:S05]  /*0f10*/  BSYNC.RECONVERGENT B3 ;  /* 0x0000000000037941 */ /* 0x000fea0003800200 */
.L_x_29:
[----:B------:R-:W-:Y:S05]  /*0f20*/  WARPSYNC.ALL ;  /* 0x0000000000007948 */ /* 0x000fea0003800000 */
[----:B------:R-:W-:Y:S01]  /*0f30*/  NOP ;  /* 0x0000000000007918 */ /* 0x000fe20000000000 */
[----:B------:R-:W-:-:S04]  /*0f40*/  UIADD3 UR5, UPT, UPT, UR4, 0x80, URZ ;  /* 0x0000008004057890 */ /* 0x000fc8000fffe0ff */
[----:B------:R-:W-:-:S04]  /*0f50*/  UIADD3 UR26, UP0, UPT, UR5, UR20, URZ ;  /* 0x00000014051a7290 */ /* 0x000fc8000ff1e0ff */
[----:B------:R-:W-:Y:S01]  /*0f60*/  ULEA.HI.X.SX32 UR27, UR5, UR21, 0x1, UP0 ;  /* 0x00000015051b7291 */ /* 0x000fe200080f0eff */
[----:B------:R-:W-:Y:S11]  /*0f70*/  @P0 BRA `(.L_x_36) ;  /* 0x0000000000300947 */ /* 0x000ff60003800000 */
[----:B--2-45:R-:W2:Y:S01]  /*0f80*/  S2R R4, SR_LANEID ;  /* 0x0000000000047919 */ /* 0x034ea20000000000 */
[----:B------:R-:W-:Y:S05]  /*0f90*/  WARPSYNC.ALL ;  /* 0x0000000000007948 */ /* 0x000fea0003800000 */
[----:B------:R-:W-:Y:S01]  /*0fa0*/  NOP ;  /* 0x0000000000007918 */ /* 0x000fe20000000000 */
[----:B--2---:R-:W-:-:S05]  /*0fb0*/  IMAD.SHL.U32 R8, R4, 0x4, RZ ;  /* 0x0000000404087824 */ /* 0x004fca00078e00ff */
[----:B------:R-:W2:Y:S01]  /*0fc0*/  LDS R9, [R8+UR8] ;  /* 0x0000000808097984 */ /* 0x000ea20008000800 */
[----:B------:R-:W-:-:S05]  /*0fd0*/  IADD3 R4, P1, PT, R8, UR26, RZ ;  /* 0x0000001a08047c10 */ /* 0x000fca000ff3e0ff */
[----:B------:R-:W-:-:S05]  /*0fe0*/  IMAD.X R5, RZ, RZ, UR27, P1 ;  /* 0x0000001bff057e24 */ /* 0x000fca00088e06ff */
[----:B--2---:R2:W4:Y:S01]  /*0ff0*/  ATOMG.E.EXCH.STRONG.GPU PT, RZ, [R4], R9 ;  /* 0x0000000904ff73a8 */ /* 0x00452200041ee100 */
[----:B------:R-:W-:-:S04]  /*1000*/  DEPBAR {5,4,3,2,1,0} ;  /* 0x0000003f0000791a */ /* 0x000fc80000000000 */
[----:B------:R-:W5:Y:S02]  /*1010*/  CCTL.E.C.LDCU.IV.DEEP [UR26] ;  /* 0x000000001a007540 */ /* 0x000f640009c08000 */
[----:B-----5:R2:W-:Y:S01]  /*1020*/  UTMACCTL.IV [UR26] ;  /* 0x000000001a0079b9 */ /* 0x0205e20008000000 */
[----:B------:R-:W-:Y:S01]  /*1030*/  NOP ;  /* 0x0000000000007918 */ /* 0x000fe20000000000 */
.L_x_36:
[----:B------:R-:W-:Y:S05]  /*1040*/  @P0 BRA `(.L_x_37) ;  /* 0x00000000000c0947 */ /* 0x000fea0003800000 */
[----:B------:R0:W-:Y:S01]  /*1050*/  UTMACMDFLUSH ;  /* 0x00000000000079b7 */ /* 0x0001e20000000000 */
[----:B------:R-:W-:Y:S05]  /*1060*/  @P0 BRA `(.L_x_37) ;  /* 0x0000000000040947 */ /* 0x000fea0003800000 */
[----:B------:R-:W-:-:S04]  /*1070*/  DEPBAR.LE SB0, 0x0 ;  /* 0x000080000000791a */ /* 0x000fc80000000000 */
.L_x_37:
[----:B------:R-:W-:Y:S05]  /*1080*/  WARPSYNC.ALL ;  /* 0x0000000000007948 */ /* 0x000fea0003800000 */
[----:B------:R-:W-:Y:S01]  /*1090*/  NOP ;  /* 0x0000000000007918 */ /* 0x000fe20000000000 */
[----:B----4-:R-:W-:Y:S06]  /*10a0*/  BAR.SYNC.DEFER_BLOCKING 0x0 ;  /* 0x0000000000007b1d */ /* 0x010fec0000010000 */
[----:B------:R-:W-:Y:S02]  /*10b0*/  BSSY.RECONVERGENT B3, `(.L_x_38) ;  /* 0x000000b000037945 */ /* 0x000fe40003800200 */
[----:B------:R-:W-:Y:S06]  /*10c0*/  BAR.SYNC.DEFER_BLOCKING 0x0 ;  /* 0x0000000000007b1d */ /* 0x000fec0000010000 */
[----:B------:R4:W-:Y:S01]  /*10d0*/  @!P0 STS [R3], RZ ;  /* 0x000000ff03008388 */ /* 0x0009e20000000800 */
[----:B------:R-:W-:Y:S01]  /*10e0*/  NOP ;  /* 0x0000000000007918 */ /* 0x000fe20000000000 */
[----:B------:R-:W-:Y:S05]  /*10f0*/  @P3 BRA `(.L_x_39) ;  /* 0x0000000000183947 */ /* 0x000fea0003800000 */
[----:B---34-:R-:W3:Y:S01]  /*1100*/  LDS R3, [UR8+0x8] ;  /* 0x00000808ff037984 */ /* 0x018ee20008000800 */
[----:B--2---:R-:W2:Y:S01]  /*1110*/  LDC.64 R8, c[0x0][0x390] ;  /* 0x0000e400ff087b82 */ /* 0x004ea20000000a00 */
[----:B-----5:R-:W-:Y:S02]  /*1120*/  IMAD.MOV.U32 R4, RZ, RZ, 0x70 ;  /* 0x00000070ff047424 */ /* 0x020fe400078e00ff */
[----:B--2---:R2:W-:Y:S03]  /*1130*/  STS.64 [UR8], R8 ;  /* 0x00000008ff007988 */ /* 0x0045e60008000a08 */
[----:B---3--:R-:W-:-:S05]  /*1140*/  LOP3.LUT R3, R3, 0x10, R4, 0xd8, !PT ;  /* 0x0000001003037812 */ /* 0x008fca00078ed804 */
[----:B------:R2:W-:Y:S02]  /*1150*/  STS [UR8+0x8], R3 ;  /* 0x00000803ff007988 */ /* 0x0005e40008000808 */
.L_x_39:
[----:B--2---:R-:W-:Y:S05]  /*1160*/  BSYNC.RECONVERGENT B3 ;  /* 0x0000000000037941 */ /* 0x004fea0003800200 */
.L_x_38:
[----:B------:R-:W-:Y:S04]  /*1170*/  BSSY.RECONVERGENT B4, `(.L_x_40) ;  /* 0x0000033000047945 */ /* 0x000fe80003800200 */
[----:B------:R-:W-:Y:S04]  /*1180*/  BSSY.RELIABLE B3, `(.L_x_41) ;  /* 0x000002e000037945 */ /* 0x000fe80003800100 */
[----:B------:R-:W-:Y:S05]  /*1190*/  @P3 BRA `(.L_x_42) ;  /* 0x0000000000243947 */ /* 0x000fea0003800000 */
[----:B---34-:R-:W2:Y:S01]  /*11a0*/  LDS R3, [UR8+0x34] ;  /* 0x00003408ff037984 */ /* 0x018ea20008000800 */
[----:B-----5:R-:W-:-:S05]  /*11b0*/  IMAD.MOV.U32 R4, RZ, RZ, 0x7f000000 ;  /* 0x7f000000ff047424 */ /* 0x020fca00078e00ff */
[----:B--2---:R-:W-:-:S05]  /*11c0*/  LOP3.LUT R3, R3, 0xff000000, R4, 0xb8, !PT ;  /* 0xff00000003037812 */ /* 0x004fca00078eb804 */
[----:B------:R2:W-:Y:S01]  /*11d0*/  STS [UR8+0x34], R3 ;  /* 0x00003403ff007988 */ /* 0x0005e20008000808 */
[----:B------:R-:W-:Y:S05]  /*11e0*/  @P3 BRA `(.L_x_43) ;  /* 0x0000000000183947 */ /* 0x000fea0003800000 */
[----:B--2---:R-:W2:Y:S01]  /*11f0*/  LDS R3, [UR8+0x38] ;  /* 0x00003808ff037984 */ /* 0x004ea20008000800 */
[----:B------:R-:W-:-:S05]  /*1200*/  IMAD.MOV.U32 R4, RZ, RZ, 0x7f ;  /* 0x0000007fff047424 */ /* 0x000fca00078e00ff */
[----:B--2---:R-:W-:-:S05]  /*1210*/  LOP3.LUT R3, R3, 0xff, R4, 0xb8, !PT ;  /* 0x000000ff03037812 */ /* 0x004fca00078eb804 */
[----:B------:R2:W-:Y:S02]  /*1220*/  STS [UR8+0x38], R3 ;  /* 0x00003803ff007988 */ /* 0x0005e40008000808 */
.L_x_42:
[----:B------:R-:W-:Y:S05]  /*1230*/  @P3 BRA `(.L_x_44) ;  /* 0x00000000000c3947 */ /* 0x000fea0003800000 */
[----:B------:R2:W-:Y:S02]  /*1240*/  STS [UR8+0x20], R6 ;  /* 0x00002006ff007988 */ /* 0x0005e40008000808 */
.L_x_43:
[----:B------:R-:W-:Y:S05]  /*1250*/  @P3 BRA `(.L_x_45) ;  /* 0x0000000000243947 */ /* 0x000fea0003800000 */
[----:B------:R2:W-:Y:S02]  /*1260*/  STS [UR8+0x24], R7 ;  /* 0x00002407ff007988 */ /* 0x0005e40008000808 */
.L_x_44:
[----:B------:R-:W-:Y:S05]  /*1270*/  @P3 BRA `(.L_x_46) ;  /* 0x00000000002c3947 */ /* 0x000fea0003800000 */
[----:B--234-:R-:W2:Y:S01]  /*1280*/  LDS R3, [UR8+0x1c] ;  /* 0x00001c08ff037984 */ /* 0x01cea20008000800 */
[----:B-----5:R-:W3:Y:S02]  /*1290*/  LDC.64 R4, c[0x0][0x3b8] ;  /* 0x0000ee00ff047b82 */ /* 0x020ee40000000a00 */
[--C-:B---3--:R-:W-:Y:S02]  /*12a0*/  SHF.R.U32.HI R6, RZ, 0x4, R5.reuse ;  /* 0x00000004ff067819 */ /* 0x108fe40000011605 */
[----:B------:R-:W-:-:S05]  /*12b0*/  SHF.R.U64 R4, R4, 0x4, R5 ;  /* 0x0000000404047819 */ /* 0x000fca0000001205 */
[----:B------:R3:W-:Y:S01]  /*12c0*/  STS [UR8+0xc], R4 ;  /* 0x00000c04ff007988 */ /* 0x0007e20008000808 */
[----:B--2---:R-:W-:-:S05]  /*12d0*/  LOP3.LUT R3, R3, 0xf, R6, 0xb8, !PT ;  /* 0x0000000f03037812 */ /* 0x004fca00078eb806 */
[----:B------:R3:W-:Y:S02]  /*12e0*/  STS [UR8+0x1c], R3 ;  /* 0x00001c03ff007988 */ /* 0x0007e40008000808 */
.L_x_45:
[----:B------:R-:W-:Y:S05]  /*12f0*/  @P3 BRA `(.L_x_47) ;  /* 0x00000000001c3947 */ /* 0x000fea0003800000 */
[----:B--234-:R-:W2:Y:S02]  /*1300*/  LDS R3, [UR8+0x34] ;  /* 0x00003408ff037984 */ /* 0x01cea40008000800 */
[----:B--2---:R-:W-:-:S05]  /*1310*/  LOP3.LUT R3, R3, 0x7, RZ, 0xb8, !PT ;  /* 0x0000000703037812 */ /* 0x004fca00078eb8ff */
[----:B------:R2:W-:Y:S02]  /*1320*/  STS [UR8+0x34], R3 ;  /* 0x00003403ff007988 */ /* 0x0005e40008000808 */
.L_x_46:
[----:B------:R-:W-:Y:S05]  /*1330*/  @P3 BRA `(.L_x_48) ;  /* 0x00000000001c3947 */ /* 0x000fea0003800000 */
[----:B--234-:R-:W2:Y:S02]  /*1340*/  LDS R3, [UR8+0x34] ;  /* 0x00003408ff037984 */ /* 0x01cea40008000800 */
[----:B--2---:R-:W-:-:S05]  /*1350*/  LOP3.LUT R3, R3, 0x38, RZ, 0xb8, !PT ;  /* 0x0000003803037812 */ /* 0x004fca00078eb8ff */
[----:B------:R2:W-:Y:S02]  /*1360*/  STS [UR8+0x34], R3 ;  /* 0x00003403ff007988 */ /* 0x0005e40008000808 */
.L_x_47:
[----:B------:R-:W-:Y:S05]  /*1370*/  @P3 BRA `(.L_x_49) ;  /* 0x00000000001c3947 */ /* 0x000fea0003800000 */
[----:B--234-:R-:W2:Y:S02]  /*1380*/  LDS R3, [UR8+0x8] ;  /* 0x00000808ff037984 */ /* 0x01cea40008000800 */
[----:B--2---:R-:W-:-:S05]  /*1390*/  LOP3.LUT R3, R3, 0x780, RZ, 0xb8, !PT ;  /* 0x0000078003037812 */ /* 0x004fca00078eb8ff */
[----:B------:R2:W-:Y:S02]  /*13a0*/  STS [UR8+0x8], R3 ;  /* 0x00000803ff007988 */ /* 0x0005e40008000808 */
.L_x_48:
[----:B------:R-:W-:Y:S05]  /*13b0*/  @P3 BRA `(.L_x_50) ;  /* 0x0000000000283947 */ /* 0x000fea0003800000 */
[----:B--234-:R-:W2:Y:S02]  /*13c0*/  LDS R3, [UR8+0x8] ;  /* 0x00000808ff037984 */ /* 0x01cea40008000800 */
[----:B--2---:R-:W-:-:S05]  /*13d0*/  LOP3.LUT R3, R3, 0x1800, RZ, 0xb8, !PT ;  /* 0x0000180003037812 */ /* 0x004fca00078eb8ff */
[----:B------:R2:W-:Y:S02]  /*13e0*/  STS [UR8+0x8], R3 ;  /* 0x00000803ff007988 */ /* 0x0005e40008000808 */
.L_x_49:
[----:B------:R-:W-:Y:S05]  /*13f0*/  @P3 BREAK.RELIABLE B3 ;  /* 0x0000000000033942 */ /* 0x000fea0003800100 */
[----:B------:R-:W-:Y:S05]  /*1400*/  @P3 BRA `(.L_x_51) ;  /* 0x0000000000243947 */ /* 0x000fea0003800000 */
[----:B--234-:R-:W2:Y:S01]  /*1410*/  LDS R3, [UR8+0x8] ;  /* 0x00000808ff037984 */ /* 0x01cea20008000800 */
[----:B-----5:R-:W-:-:S05]  /*1420*/  IMAD.MOV.U32 R4, RZ, RZ, 0x6000 ;  /* 0x00006000ff047424 */ /* 0x020fca00078e00ff */
[----:B--2---:R-:W-:-:S04]  /*1430*/  LOP3.LUT R3, R3, 0x6000, R4, 0xd8, !PT ;  /* 0x0000600003037812 */ /* 0x004fc800078ed804 */
[----:B------:R-:W-:-:S05]  /*1440*/  LOP3.LUT R3, R3, 0x400000, RZ, 0xb8, !PT ;  /* 0x0040000003037812 */ /* 0x000fca00078eb8ff */
[----:B------:R2:W-:Y:S02]  /*1450*/  STS [UR8+0x8], R3 ;  /* 0x00000803ff007988 */ /* 0x0005e40008000808 */
.L_x_50:
[----:B------:R-:W-:Y:S05]  /*1460*/  BSYNC.RELIABLE B3 ;  /* 0x0000000000037941 */ /* 0x000fea0003800100 */
.L_x_41:
[----:B--234-:R-:W2:Y:S02]  /*1470*/  @!P3 LDS R3, [UR8+0x8] ;  /* 0x00000808ff03b984 */ /* 0x01cea40008000800 */
[----:B--2---:R-:W-:-:S05]  /*1480*/  @!P3 LOP3.LUT R3, R3, 0x8000, RZ, 0xb8, !PT ;  /* 0x000080000303b812 */ /* 0x004fca00078eb8ff */
[----:B------:R2:W-:Y:S02]  /*1490*/  @!P3 STS [UR8+0x8], R3 ;  /* 0x00000803ff00b988 */ /* 0x0005e40008000808 */
.L_x_51:
[----:B------:R-:W-:Y:S05]  /*14a0*/  BSYNC.RECONVERGENT B4 ;  /* 0x0000000000047941 */ /* 0x000fea0003800200 */
.L_x_40:
[----:B------:R-:W-:Y:S05]  /*14b0*/  WARPSYNC.ALL ;  /* 0x0000000000007948 */ /* 0x000fea0003800000 */
[----:B------:R-:W-:Y:S01]  /*14c0*/  NOP ;  /* 0x0000000000007918 */ /* 0x000fe20000000000 */
[----:B------:R-:W-:-:S04]  /*14d0*/  UIADD3 UR4, UPT, UPT, UR4, 0x100, URZ ;  /* 0x0000010004047890 */ /* 0x000fc8000fffe0ff */
[----:B------:R-:W-:-:S04]  /*14e0*/  UIADD3 UR20, UP0, UPT, UR4, UR20, URZ ;  /* 0x0000001404147290 */ /* 0x000fc8000ff1e0ff */
[----:B------:R-:W-:Y:S01]  /*14f0*/  ULEA.HI.X.SX32 UR21, UR4, UR21, 0x1, UP0 ;  /* 0x0000001504157291 */ /* 0x000fe200080f0eff */
[----:B------:R-:W-:Y:S11]  /*1500*/  @P0 BRA `(.L_x_52) ;  /* 0x0000000000300947 */ /* 0x000ff60003800000 */
[----:B--234-:R-:W2:Y:S01]  /*1510*/  S2R R3, SR_LANEID ;  /* 0x0000000000037919 */ /* 0x01cea20000000000 */
[----:B------:R-:W-:Y:S05]  /*1520*/  WARPSYNC.ALL ;  /* 0x0000000000007948 */ /* 0x000fea0003800000 */
[----:B------:R-:W-:Y:S01]  /*1530*/  NOP ;  /* 0x0000000000007918 */ /* 0x000fe20000000000 */
[----:B--2--5:R-:W-:-:S05]  /*1540*/  IMAD.SHL.U32 R6, R3, 0x4, RZ ;  /* 0x0000000403067824 */ /* 0x024fca00078e00ff */
        /* <DEDUP_REMOVED lines=8> */
.L_x_52:
[----:B------:R-:W-:Y:S05]  /*15d0*/  @P0 BRA `(.L_x_53) ;  /* 0x00000000000c0947 */ /* 0x000fea0003800000 */
[----:B------:R0:W-:Y:S01]  /*15e0*/  UTMACMDFLUSH ;  /* 0x00000000000079b7 */ /* 0x0001e20000000000 */
[----:B------:R-:W-:Y:S05]  /*15f0*/  @P0 BRA `(.L_x_53) ;  /* 0x0000000000040947 */ /* 0x000fea0003800000 */
[----:B------:R-:W-:-:S04]  /*1600*/  DEPBAR.LE SB0, 0x0 ;  /* 0x000080000000791a */ /* 0x000fc80000000000 */
.L_x_53:
[----:B------:R-:W-:Y:S05]  /*1610*/  WARPSYNC.ALL ;  /* 0x0000000000007948 */ /* 0x000fea0003800000 */
[----:B------:R-:W-:Y:S01]  /*1620*/  NOP ;  /* 0x0000000000007918 */ /* 0x000fe20000000000 */
[----:B---3--:R-:W-:Y:S01]  /*1630*/  BAR.SYNC.DEFER_BLOCKING 0x0 ;  /* 0x0000000000007b1d */ /* 0x008fe20000010000 */
[----:B--2-4-:R-:W-:Y:S01]  /*1640*/  SHF.R.U32.HI R3, RZ, 0x5, R0 ;  /* 0x00000005ff037819 */ /* 0x014fe20000011600 */
[----:B------:R-:W-:-:S03]  /*1650*/  USHF.L.U32 UR15, UR15, 0x8, URZ ;  /* 0x000000080f0f7899 */ /* 0x000fc600080006ff */
[----:B------:R-:W-:Y:S01]  /*1660*/  R2UR UR22, R3 ;  /* 0x00000000031672ca */ /* 0x000fe200000e0000 */
[----:B------:R-:W-:Y:S01]  /*1670*/  VOTEU.ALL UP0, P3 ;  /* 0x0000000000ff7886 */ /* 0x000fe20001800000 */
[----:B------:R-:W-:Y:S01]  /*1680*/  UMOV UR4, 0x1 ;  /* 0x0000000100047882 */ /* 0x000fe20000000000 */
[----:B------:R-:W-:Y:S01]  /*1690*/  VOTEU.ALL UP1, P3 ;  /* 0x0000000000ff7886 */ /* 0x000fe20001820000 */
[----:B------:R-:W-:Y:S02]  /*16a0*/  BSSY.RECONVERGENT B4, `(.L_x_54) ;  /* 0x0000018000047945 */ /* 0x000fe40003800200 */
[----:B------:R-:W-:-:S04]  /*16b0*/  @!UP0 UIADD3 UR10, UPT, UPT, -UR4, 0x100000, URZ ;  /* 0x00100000040a8890 */ /* 0x000fc8000fffe1ff */
[----:B------:R-:W-:Y:S02]  /*16c0*/  @!UP0 USHF.L.U32 UR11, UR10, 0xb, URZ ;  /* 0x0000000b0a0b8899 */ /* 0x000fe400080006ff */
[----:B------:R-:W-:Y:S02]  /*16d0*/  @!UP0 USHF.L.U32 UR10, UR10, 0x1, URZ ;  /* 0x000000010a0a8899 */ /* 0x000fe400080006ff */
[----:B------:R-:W-:-:S04]  /*16e0*/  @!UP0 UIADD3 UR4, UPT, UPT, -UR4, 0x100000, URZ ;  /* 0x0010000004048890 */ /* 0x000fc8000fffe1ff */
[----:B------:R-:W-:Y:S02]  /*16f0*/  @!UP0 USHF.L.U32 UR5, UR4, 0xb, URZ ;  /* 0x0000000b04058899 */ /* 0x000fe400080006ff */
[----:B------:R-:W-:Y:S01]  /*1700*/  @!UP0 USHF.L.U32 UR4, UR4, 0x1, URZ ;  /* 0x0000000104048899 */ /* 0x000fe200080006ff */
[----:B------:R-:W-:Y:S01]  /*1710*/  VOTEU.ALL UP0, P3 ;  /* 0x0000000000ff7886 */ /* 0x000fe20001800000 */
[----:B------:R-:W2:Y:S04]  /*1720*/  FENCE.VIEW.ASYNC.S ;  /* 0x00000000000073c6 */ /* 0x000ea80000000000 */
[----:B--2---:R2:W3:Y:S06]  /*1730*/  @!UP0 SYNCS.EXCH.64 URZ, [UR8+0x24000], UR10 ;  /* 0x0240000a08ff85b2 */ /* 0x0044ec0008000100 */
[----:B------:R2:W3:Y:S02]  /*1740*/  @!UP1 SYNCS.EXCH.64 URZ, [UR8+0x24020], UR4 ;  /* 0x0240200408ff95b2 */ /* 0x0004e40008000100 */
[----:B---3--:R-:W-:Y:S06]  /*1750*/  BAR.SYNC.DEFER_BLOCKING 0x0 ;  /* 0x0000000000007b1d */ /* 0x008fec0000010000 */
[----:B------:R-:W-:Y:S05]  /*1760*/  @P3 BRA `(.L_x_55) ;  /* 0x00000000002c3947 */ /* 0x000fea0003800000 */
[----:B--2---:R-:W-:Y:S02]  /*1770*/  UMOV UR4, 0x1 ;  /* 0x0000000100047882 */ /* 0x004fe40000000000 */
[----:B------:R-:W-:-:S04]  /*1780*/  UIADD3 UR10, UPT, UPT, -UR4, 0x100000, URZ ;  /* 0x00100000040a7890 */ /* 0x000fc8000fffe1ff */
[----:B------:R-:W-:Y:S02]  /*1790*/  USHF.L.U32 UR11, UR10, 0xb, URZ ;  /* 0x0000000b0a0b7899 */ /* 0x000fe400080006ff */
[----:B------:R-:W-:Y:S02]  /*17a0*/  USHF.L.U32 UR10, UR10, 0x1, URZ ;  /* 0x000000010a0a7899 */ /* 0x000fe400080006ff */
[----:B------:R-:W-:-:S04]  /*17b0*/  UIADD3 UR4, UPT, UPT, -UR4, 0x100000, URZ ;  /* 0x0010000004047890 */ /* 0x000fc8000fffe1ff */
[----:B------:R-:W-:Y:S02]  /*17c0*/  USHF.L.U32 UR5, UR4, 0xb, URZ ;  /* 0x0000000b04057899 */ /* 0x000fe400080006ff */
[----:B------:R-:W-:Y:S01]  /*17d0*/  USHF.L.U32 UR4, UR4, 0x1, URZ ;  /* 0x0000000104047899 */ /* 0x000fe200080006ff */
[----:B------:R-:W2:Y:S03]  /*17e0*/  FENCE.VIEW.ASYNC.S ;  /* 0x00000000000073c6 */ /* 0x000ea60000000000 */
[----:B--2---:R3:W4:Y:S08]  /*17f0*/  SYNCS.EXCH.64 URZ, [UR8+0x24008], UR10 ;  /* 0x0240080a08ff75b2 */ /* 0x0047300008000100 */
[----:B------:R3:W2:Y:S02]  /*1800*/  SYNCS.EXCH.64 URZ, [UR8+0x24028], UR4 ;  /* 0x0240280408ff75b2 */ /* 0x0006a40008000100 */
[----:B---3--:R-:W-:Y:S01]  /*1810*/  NOP ;  /* 0x0000000000007918 */ /* 0x008fe20000000000 */
.L_x_55:
[----:B--2---:R-:W-:Y:S05]  /*1820*/  BSYNC.RECONVERGENT B4 ;  /* 0x0000000000047941 */ /* 0x004fea0003800200 */
.L_x_54:
[----:B----4-:R-:W-:Y:S01]  /*1830*/  BAR.SYNC.DEFER_BLOCKING 0x0 ;  /* 0x0000000000007b1d */ /* 0x010fe20000010000 */
[----:B------:R-:W-:Y:S01]  /*1840*/  UIADD3 UR12, UPT, UPT, UR8, 0x24020, URZ ;  /* 0x00024020080c7890 */ /* 0x000fe2000fffe0ff */
[----:B------:R-:W-:Y:S01]  /*1850*/  ISETP.GE.AND P0, PT, R12, 0x1, PT ;  /* 0x000000010c00780c */ /* 0x000fe20003f06270 */
[----:B------:R-:W-:-:S03]  /*1860*/  USHF.L.U32 UR19, UR7, 0x7, URZ ;  /* 0x0000000707137899 */ /* 0x000fc600080006ff */
[----:B------:R-:W-:Y:S04]  /*1870*/  BSSY.RECONVERGENT B4, `(.L_x_56) ;  /* 0x000000d000047945 */ /* 0x000fe80003800200 */
[----:B------:R-:W-:Y:S05]  /*1880*/  @P3 BRA `(.L_x_57) ;  /* 0x00000000002c3947 */ /* 0x000fea0003800000 */
[----:B------:R-:W-:Y:S02]  /*1890*/  UMOV UR4, 0x1 ;  /* 0x0000000100047882 */ /* 0x000fe40000000000 */
[----:B------:R-:W-:-:S04]  /*18a0*/  UIADD3 UR10, UPT, UPT, -UR4, 0x100000, URZ ;  /* 0x00100000040a7890 */ /* 0x000fc8000fffe1ff */
[----:B------:R-:W-:Y:S02]  /*18b0*/  USHF.L.U32 UR11, UR10, 0xb, URZ ;  /* 0x0000000b0a0b7899 */ /* 0x000fe400080006ff */
[----:B------:R-:W-:Y:S02]  /*18c0*/  USHF.L.U32 UR10, UR10, 0x1, URZ ;  /* 0x000000010a0a7899 */ /* 0x000fe400080006ff */
[----:B------:R-:W-:-:S04]  /*18d0*/  UIADD3 UR4, UPT, UPT, -UR4, 0x100000, URZ ;  /* 0x0010000004047890 */ /* 0x000fc8000fffe1ff */
[----:B------:R-:W-:Y:S02]  /*18e0*/  USHF.L.U32 UR5, UR4, 0xb, URZ ;  /* 0x0000000b04057899 */ /* 0x000fe400080006ff */
[----:B------:R-:W-:Y:S01]  /*18f0*/  USHF.L.U32 UR4, UR4, 0x1, URZ ;  /* 0x0000000104047899 */ /* 0x000fe200080006ff */
[----:B------:R-:W2:Y:S03]  /*1900*/  FENCE.VIEW.ASYNC.S ;  /* 0x00000000000073c6 */ /* 0x000ea60000000000 */
[----:B--2---:R2:W3:Y:S08]  /*1910*/  SYNCS.EXCH.64 URZ, [UR8+0x24010], UR10 ;  /* 0x0240100a08ff75b2 */ /* 0x0044f00008000100 */
[----:B------:R2:W4:Y:S01]  /*1920*/  SYNCS.EXCH.64 URZ, [UR8+0x24030], UR4 ;  /* 0x0240300408ff75b2 */ /* 0x0005220008000100 */
[----:B------:R-:W-:Y:S01]  /*1930*/  NOP ;  /* 0x0000000000007918 */ /* 0x000fe20000000000 */
.L_x_57:
[----:B--2---:R-:W-:Y:S05]  /*1940*/  BSYNC.RECONVERGENT B4 ;  /* 0x0000000000047941 */ /* 0x004fea0003800200 */
.L_x_56:
[----:B------:R-:W-:Y:S05]  /*1950*/  @!P0 BRA `(.L_x_58) ;  /* 0x0000000800748947 */ /* 0x000fea0003800000 */
[----:B---34-:R-:W-:Y:S01]  /*1960*/  BAR.SYNC.DEFER_BLOCKING 0x0 ;  /* 0x0000000000007b1d */ /* 0x018fe20000010000 */
[----:B------:R-:W-:Y:S01]  /*1970*/  ELECT P1, URZ, PT ;  /* 0x0000000000ff782f */ /* 0x000fe20003820000 */
[----:B------:R-:W-:Y:S01]  /*1980*/  @!P3 IMAD.MOV.U32 R3, RZ, RZ, 0xc000 ;  /* 0x0000c000ff03b424 */ /* 0x000fe200078e00ff */
[----:B------:R-:W-:Y:S02]  /*1990*/  UIADD3 UR16, UPT, UPT, UR8, 0x18000, URZ ;  /* 0x0001800008107890 */ /* 0x000fe4000fffe0ff */
[----:B------:R-:W-:Y:S02]  /*19a0*/  ISETP.LT.U32.AND P1, PT, R2, 0x20, P1 ;  /* 0x000000200200780c */ /* 0x000fe40000f21070 */
[----:B------:R-:W-:Y:S01]  /*19b0*/  ELECT P0, URZ, PT ;  /* 0x0000000000ff782f */ /* 0x000fe20003800000 */
[----:B------:R-:W-:-:S03]  /*19c0*/  UMOV UR11, UR15 ;  /* 0x0000000f000b7c82 */ /* 0x000fc60008000000 */
[----:B------:R-:W-:-:S07]  /*19d0*/  ISETP.LT.U32.AND P0, PT, R2, 0x20, P0 ;  /* 0x000000200200780c */ /* 0x000fce0000701070 */
[----:B------:R-:W-:Y:S01]  /*19e0*/  VOTEU.ANY UP0, P1 ;  /* 0x0000000000ff7886 */ /* 0x000fe20000800100 */
[----:B------:R-:W-:-:S04]  /*19f0*/  VOTEU.ANY UP2, P1 ;  /* 0x0000000000ff7886 */ /* 0x000fc80000840100 */
[----:B------:R-:W-:Y:S02]  /*1a00*/  @UP0 UIADD3 UR17, UPT, UPT, UR8, 0x24000, URZ ;  /* 0x0002400008110890 */ /* 0x000fe4000fffe0ff */
[----:B------:R2:W-:Y:S01]  /*1a10*/  @!P3 SYNCS.ARRIVE.TRANS64 RZ, [UR8+0x24000], R3 ;  /* 0x02400003ffffb9a7 */ /* 0x0005e20008000008 */
[----:B------:R-:W-:Y:S01]  /*1a20*/  @UP0 UMOV UR18, URZ ;  /* 0x000000ff00120c82 */ /* 0x000fe20008000000 */
[----:B------:R-:W-:Y:S01]  /*1a30*/  BAR.SYNC.DEFER_BLOCKING 0x0 ;  /* 0x0000000000007b1d */ /* 0x000fe20000010000 */
[----:B------:R-:W-:-:S05]  /*1a40*/  UISETP.NE.U32.AND UP0, UPT, UR22, URZ, UPT ;  /* 0x000000ff1600728c */ /* 0x000fca000bf05070 */
[----:B------:R-:W-:Y:S01]  /*1a50*/  VOTEU.ANY UP1, P0 ;  /* 0x0000000000ff7886 */ /* 0x000fe20000020100 */
[----:B------:R-:W-:-:S04]  /*1a60*/  VOTEU.ANY UP3, P0 ;  /* 0x0000000000ff7886 */ /* 0x000fc80000060100 */
[----:B------:R-:W-:Y:S01]  /*1a70*/  @UP1 UIADD3 UR9, UPT, UPT, UR8, 0x24000, URZ ;  /* 0x0002400008091890 */ /* 0x000fe2000fffe0ff */
[----:B------:R-:W-:Y:S01]  /*1a80*/  @UP1 UMOV UR10, URZ ;  /* 0x000000ff000a1c82 */ /* 0x000fe20008000000 */
[----:B------:R2:W-:Y:S01]  /*1a90*/  @UP2 UTMALDG.2D [UR16], [UR24] ;  /* 0x00000010180025b4 */ /* 0x0005e20008008000 */
[----:B------:R3:W-:Y:S06]  /*1aa0*/  MEMBAR.ALL.CTA ;  /* 0x0000000000007992 */ /* 0x0007ec0000008000 */
[----:B---3--:R-:W3:Y:S02]  /*1ab0*/  FENCE.VIEW.ASYNC.S ;  /* 0x00000000000073c6 */ /* 0x008ee40000000000 */
[----:B---3--:R-:W-:Y:S06]  /*1ac0*/  BAR.SYNC.DEFER_BLOCKING 0x0 ;  /* 0x0000000000007b1d */ /* 0x008fec0000010000 */
[----:B------:R2:W-:Y:S02]  /*1ad0*/  @UP3 UTMALDG.2D [UR8], [UR26] ;  /* 0x000000081a0035b4 */ /* 0x0005e40008008000 */
[----:B------:R-:W-:Y:S06]  /*1ae0*/  BAR.SYNC.DEFER_BLOCKING 0x0 ;  /* 0x0000000000007b1d */ /* 0x000fec0000010000 */
[----:B------:R-:W3:Y:S02]  /*1af0*/  SYNCS.PHASECHK.TRANS64.TRYWAIT P0, [UR8+0x24000], RZ ;  /* 0x024000ffff0075a7 */ /* 0x000ee40008001108 */
[----:B--23--:R-:W-:Y:S05]  /*1b00*/  @!P0 BRA `(.L_x_59) ;  /* 0x0000001400c88947 */ /* 0x00cfea0003800000 */
.L_x_75:
[----:B------:R-:W-:Y:S05]  /*1b10*/  BRA.U UP0, `(.L_x_60) ;  /* 0x0000000100747547 */ /* 0x000fea000b800000 */
[----:B------:R-:W-:Y:S02]  /*1b20*/  USHF.R.U32.HI UR6, URZ, 0x4, UR16 ;  /* 0x00000004ff067899 */ /* 0x000fe40008011610 */
[----:B------:R-:W-:Y:S02]  /*1b30*/  USHF.R.U32.HI UR10, URZ, 0x4, UR8 ;  /* 0x00000004ff0a7899 */ /* 0x000fe40008011608 */
[----:B------:R-:W-:Y:S02]  /*1b40*/  USGXT.U32 UR6, UR6, 0xe ;  /* 0x0000000e0606789a */ /* 0x000fe40008000000 */
[----:B------:R-:W-:Y:S02]  /*1b50*/  USGXT.U32 UR10, UR10, 0xe ;  /* 0x0000000e0a0a789a */ /* 0x000fe40008000000 */
[----:B------:R-:W-:Y:S02]  /*1b60*/  UIADD3 UR32, UP0, UPT, UR6, 0x2, URZ ;  /* 0x0000000206207890 */ /* 0x000fe4000ff1e0ff */
[----:B------:R-:W-:Y:S01]  /*1b70*/  UIADD3 UR34, UP1, UPT, UR10, 0x2, URZ ;  /* 0x000000020a227890 */ /* 0x000fe2000ff3e0ff */
[----:B------:R-:W-:Y:S01]  /*1b80*/  UMOV UR4, URZ ;  /* 0x000000ff00047c82 */ /* 0x000fe20008000000 */
[----:B------:R-:W-:Y:S01]  /*1b90*/  UMOV UR5, URZ ;  /* 0x000000ff00057c82 */ /* 0x000fe20008000000 */
[----:B------:R-:W-:-:S02]  /*1ba0*/  UIADD3.X UR33, UPT, UPT, UR4, 0x40004040, URZ, UP0, !UPT ;  /* 0x4000404004217890 */ /* 0x000fc400087fe4ff */
[----:B------:R-:W-:Y:S02]  /*1bb0*/  UIADD3.X UR35, UPT, UPT, UR5, 0x40004040, URZ, UP1, !UPT ;  /* 0x4000404005237890 */ /* 0x000fe40008ffe4ff */
[----:B------:R-:W-:Y:S02]  /*1bc0*/  UIADD3.64 UR4, UPT, UPT, UR32, 0x2, URZ ;  /* 0x0000000220047897 */ /* 0x000fe4000fffe0ff */
[----:B------:R-:W-:Y:S02]  /*1bd0*/  UIADD3.64 UR16, UPT, UPT, UR34, 0x2, URZ ;  /* 0x0000000222107897 */ /* 0x000fe4000fffe0ff */
[----:B------:R-:W-:Y:S02]  /*1be0*/  UIADD3.64 UR28, UPT, UPT, UR32, 0x4, URZ ;  /* 0x00000004201c7897 */ /* 0x000fe4000fffe0ff */
[----:B------:R-:W-:Y:S01]  /*1bf0*/  UIADD3.64 UR30, UPT, UPT, UR34, 0x4, URZ ;  /* 0x00000004221e7897 */ /* 0x000fe2000fffe0ff */
[----:B------:R-:W-:Y:S01]  /*1c00*/  UMOV UR36, 0x0 ;  /* 0x0000000000247882 */ /* 0x000fe20000000000 */
[----:B------:R-:W-:Y:S01]  /*1c10*/  UMOV UR37, 0x8400010 ;  /* 0x0840001000257882 */ /* 0x000fe20000000000 */
[----:B------:R-:W-:Y:S01]  /*1c20*/  UMOV UR7, 0x40004040 ;  /* 0x4000404000077882 */ /* 0x000fe20000000000 */
[----:B------:R-:W-:Y:S01]  /*1c30*/  UMOV UR11, 0x40004040 ;  /* 0x40004040000b7882 */ /* 0x000fe20000000000 */
[----:B------:R-:W-:Y:S01]  /*1c40*/  UMOV UR38, 0x0 ;  /* 0x0000000000267882 */ /* 0x000fe20000000000 */
[----:B------:R-:W-:Y:S01]  /*1c50*/  UMOV UR39, 0x8400010 ;  /* 0x0840001000277882 */ /* 0x000fe20000000000 */
[----:B------:R-:W-:Y:S01]  /*1c60*/  UMOV UR40, 0x0 ;  /* 0x0000000000287882 */ /* 0x000fe20000000000 */
[----:B------:R-:W-:Y:S01]  /*1c70*/  UMOV UR41, 0x8400010 ;  /* 0x0840001000297882 */ /* 0x000fe20000000000 */
[----:B------:R2:W-:Y:S01]  /*1c80*/  UTCQMMA gdesc[UR6], gdesc[UR10], tmem[UR23], tmem[UR36], idesc[UR37], !UPT ;  /* 0x00ff240a060075ea */ /* 0x0005e2000f800317 */
[----:B------:R-:W-:Y:S01]  /*1c90*/  UMOV UR42, 0x0 ;  /* 0x00000000002a7882 */ /* 0x000fe20000000000 */
[----:B------:R-:W-:Y:S01]  /*1ca0*/  UMOV UR43, 0x8400010 ;  /* 0x08400010002b7882 */ /* 0x000fe20000000000 */
[----:B------:R2:W-:Y:S01]  /*1cb0*/  UTCQMMA gdesc[UR32], gdesc[UR34], tmem[UR23], tmem[UR38], idesc[UR39], UPT ;  /* 0x00ff2622200075ea */ /* 0x0005e2000b800317 */
[----:B------:R2:W-:Y:S01]  /*1cc0*/  UTCQMMA gdesc[UR4], gdesc[UR16], tmem[UR23], tmem[UR40], idesc[UR41], UPT ;  /* 0x00ff2810040075ea */ /* 0x0005e2000b800317 */
[----:B------:R2:W-:Y:S01]  /*1cd0*/  UTCQMMA gdesc[UR28], gdesc[UR30], tmem[UR23], tmem[UR42], idesc[UR43], UPT ;  /* 0x00ff2a1e1c0075ea */ /* 0x0005e2000b800317 */
[----:B------:R-:W-:Y:S01]  /*1ce0*/  NOP ;  /* 0x0000000000007918 */ /* 0x000fe20000000000 */
.L_x_60:
[----:B------:R-:W-:Y:S01]  /*1cf0*/  ELECT P0, URZ, PT ;  /* 0x0000000000ff782f */ /* 0x000fe20003800000 */
[----:B--2---:R-:W-:Y:S01]  /*1d00*/  UMOV UR4, UR12 ;  /* 0x0000000c00047c82 */ /* 0x004fe20008000000 */
[----:B------:R-:W-:Y:S02]  /*1d10*/  UMOV UR5, URZ ;  /* 0x000000ff00057c82 */ /* 0x000fe40008000000 */
[----:B------:R-:W-:-:S13]  /*1d20*/  ISETP.LT.U32.AND P0, PT, R2, 0x20, P0 ;  /* 0x000000200200780c */ /* 0x000fda0000701070 */
[----:B------:R-:W-:Y:S01]  /*1d30*/  VOTEU.ANY UP0, P0 ;  /* 0x0000000000ff7886 */ /* 0x000fe20000000100 */
[----:B------:R-:W-:Y:S01]  /*1d40*/  VOTEU.ANY UP1, P0 ;  /* 0x0000000000ff7886 */ /* 0x000fe20000020100 */
[----:B------:R-:W-:-:S03]  /*1d50*/  ISETP.GE.U32.AND P0, PT, R12, 0x81, PT ;  /* 0x000000810c00780c */ /* 0x000fc60003f06070 */
[----:B------:R-:W-:Y:S02]  /*1d60*/  @UP0 UMOV UR4, UR4 ;  /* 0x0000000400040c82 */ /* 0x000fe40008000000 */
[----:B------:R2:W-:Y:S01]  /*1d70*/  @UP1 UTCBAR [UR4], URZ ;  /* 0x000000ff040013e9 */ /* 0x0005e200080000ff */
[----:B------:R-:W-:Y:S06]  /*1d80*/  BAR.SYNC.DEFER_BLOCKING 0x0 ;  /* 0x0000000000007b1d */ /* 0x000fec0000010000 */
[----:B------:R-:W3:Y:S02]  /*1d90*/  SYNCS.PHASECHK.TRANS64.TRYWAIT P1, [UR8+0x24020], RZ ;  /* 0x024020ffff0075a7 */ /* 0x000ee40008021108 */
[----:B--23--:R-:W-:Y:S05]  /*1da0*/  @!P1 BRA `(.L_x_61) ;  /* 0x00000014002c9947 */ /* 0x00cfea0003800000 */
.L_x_76:
[----:B------:R-:W-:Y:S01]  /*1db0*/  UMOV UR4, URZ ;  /* 0x000000ff00047c82 */ /* 0x000fe20008000000 */
[----:B------:R-:W-:Y:S05]  /*1dc0*/  @!P0 BRA `(.L_x_58) ;  /* 0x0000000400588947 */ /* 0x000fea0003800000 */
[----:B------:R-:W2:Y:S01]  /*1dd0*/  LDCU UR29, c[0x0][0x3a0] ;  /* 0x00007400ff1d77ac */ /* 0x000ea20008000800 */
[----:B------:R-:W-:Y:S01]  /*1de0*/  UMOV UR9, 0x1 ;  /* 0x0000000100097882 */ /* 0x000fe20000000000 */
[----:B------:R-:W-:-:S05]  /*1df0*/  UMOV UR18, 0x80 ;  /* 0x0000008000127882 */ /* 0x000fca0000000000 */
.L_x_65:
[----:B------:R-:W-:Y:S01]  /*1e00*/  BAR.SYNC.DEFER_BLOCKING 0x0 ;  /* 0x0000000000007b1d */ /* 0x000fe20000010000 */
[----:B------:R-:W-:Y:S01]  /*1e10*/  ULEA UR28, UR9, UR8, 0x3 ;  /* 0x00000008091c7291 */ /* 0x000fe2000f8e18ff */
[----:B------:R-:W-:Y:S01]  /*1e20*/  @!P3 IMAD.MOV.U32 R3, RZ, RZ, 0xc000 ;  /* 0x0000c000ff03b424 */ /* 0x000fe200078e00ff */
[----:B------:R-:W-:Y:S01]  /*1e30*/  ELECT P1, URZ, PT ;  /* 0x0000000000ff782f */ /* 0x000fe20003820000 */
[----:B------:R-:W-:-:S03]  /*1e40*/  ULEA UR16, UR9, UR8, 0xe ;  /* 0x0000000809107291 */ /* 0x000fc6000f8e70ff */
[----:B------:R-:W-:Y:S02]  /*1e50*/  ISETP.LT.U32.AND P1, PT, R2, 0x20, P1 ;  /* 0x000000200200780c */ /* 0x000fe40000f21070 */
[----:B------:R-:W-:Y:S01]  /*1e60*/  ELECT P0, URZ, PT ;  /* 0x0000000000ff782f */ /* 0x000fe20003800000 */
[----:B------:R-:W-:-:S03]  /*1e70*/  UIADD3 UR16, UPT, UPT, UR16, 0x18000, URZ ;  /* 0x0001800010107890 */ /* 0x000fc6000fffe0ff */
[----:B------:R-:W-:Y:S01]  /*1e80*/  ISETP.LT.U32.AND P0, PT, R2, 0x20, P0 ;  /* 0x000000200200780c */ /* 0x000fe20000701070 */
[----:B------:R-:W-:Y:S01]  /*1e90*/  ULEA UR12, UR9, UR8, 0xf ;  /* 0x00000008090c7291 */ /* 0x000fe2000f8e78ff */
[----:B------:R-:W-:Y:S01]  /*1ea0*/  UMOV UR14, UR18 ;  /* 0x00000012000e7c82 */ /* 0x000fe20008000000 */
[----:B------:R-:W-:-:S04]  /*1eb0*/  USHF.L.U32 UR5, UR4, 0x1f, URZ ;  /* 0x0000001f04057899 */ /* 0x000fc800080006ff */
[----:B------:R-:W-:Y:S01]  /*1ec0*/  VOTEU.ANY UP0, P1 ;  /* 0x0000000000ff7886 */ /* 0x000fe20000800100 */
[----:B------:R3:W-:Y:S04]  /*1ed0*/  @!P3 SYNCS.ARRIVE.TRANS64 RZ, [UR28+0x24000], R3 ;  /* 0x02400003ffffb9a7 */ /* 0x0007e8000800001c */
[----:B------:R-:W-:Y:S01]  /*1ee0*/  @UP0 UIADD3 UR17, UPT, UPT, UR28, 0x24000, URZ ;  /* 0x000240001c110890 */ /* 0x000fe2000fffe0ff */
[----:B------:R-:W-:Y:S01]  /*1ef0*/  VOTEU.ANY UP0, P1 ;  /* 0x0000000000ff7886 */ /* 0x000fe20000800100 */
[----:B------:R-:W-:Y:S01]  /*1f00*/  BAR.SYNC.DEFER_BLOCKING 0x0 ;  /* 0x0000000000007b1d */ /* 0x000fe20000010000 */
[----:B---3--:R-:W-:-:S05]  /*1f10*/  IMAD.U32 R3, RZ, RZ, UR5 ;  /* 0x00000005ff037e24 */ /* 0x008fca000f8e00ff */
[----:B------:R-:W-:-:S05]  /*1f20*/  VOTEU.ANY UP1, P0 ;  /* 0x0000000000ff7886 */ /* 0x000fca0000020100 */
[----:B------:R-:W-:Y:S01]  /*1f30*/  @UP1 UIADD3 UR13, UPT, UPT, UR28, 0x24000, URZ ;  /* 0x000240001c0d1890 */ /* 0x000fe2000fffe0ff */
[----:B------:R-:W-:Y:S01]  /*1f40*/  VOTEU.ANY UP1, P0 ;  /* 0x0000000000ff7886 */ /* 0x000fe20000020100 */
[----:B------:R3:W-:Y:S01]  /*1f50*/  @UP0 UTMALDG.2D [UR16], [UR24] ;  /* 0x00000010180005b4 */ /* 0x0007e20008008000 */
[----:B------:R-:W-:Y:S01]  /*1f60*/  UISETP.NE.U32.AND UP0, UPT, UR22, URZ, UPT ;  /* 0x000000ff1600728c */ /* 0x000fe2000bf05070 */
[----:B------:R4:W-:Y:S06]  /*1f70*/  MEMBAR.ALL.CTA ;  /* 0x0000000000007992 */ /* 0x0009ec0000008000 */
[----:B----4-:R-:W4:Y:S02]  /*1f80*/  FENCE.VIEW.ASYNC.S ;  /* 0x00000000000073c6 */ /* 0x010f240000000000 */
[----:B----4-:R-:W-:Y:S06]  /*1f90*/  BAR.SYNC.DEFER_BLOCKING 0x0 ;  /* 0x0000000000007b1d */ /* 0x010fec0000010000 */
[----:B------:R3:W-:Y:S02]  /*1fa0*/  @UP1 UTMALDG.2D [UR12], [UR26] ;  /* 0x0000000c1a0015b4 */ /* 0x0007e40008008000 */
[----:B------:R-:W-:Y:S06]  /*1fb0*/  BAR.SYNC.DEFER_BLOCKING 0x0 ;  /* 0x0000000000007b1d */ /* 0x000fec0000010000 */
[----:B------:R-:W4:Y:S02]  /*1fc0*/  SYNCS.PHASECHK.TRANS64.TRYWAIT P0, [UR28+0x24000], R3 ;  /* 0x02400003ff0075a7 */ /* 0x000f24000800111c */
[----:B---34-:R-:W-:Y:S05]  /*1fd0*/  @!P0 BRA `(.L_x_62) ;  /* 0x0000001000ac8947 */ /* 0x018fea0003800000 */
.L_x_77:
        /* <DEDUP_REMOVED lines=11> */
[----:B------:R-:W-:Y:S02]  /*2090*/  UIADD3 UR6, UP0, UPT, UR16, 0x2, URZ ;  /* 0x0000000210067890 */ /* 0x000fe4000ff1e0ff */
[----:B------:R-:W-:Y:S02]  /*20a0*/  UIADD3 UR32, UP1, UPT, UR30, 0x2, URZ ;  /* 0x000000021e207890 */ /* 0x000fe4000ff3e0ff */
[----:B------:R-:W-:Y:S02]  /*20b0*/  UIADD3 UR34, UP2, UPT, UR16, 0x4, URZ ;  /* 0x0000000410227890 */ /* 0x000fe4000ff5e0ff */
[----:B------:R-:W-:Y:S02]  /*20c0*/  UIADD3 UR36, UP3, UPT, UR30, 0x4, URZ ;  /* 0x000000041e247890 */ /* 0x000fe4000ff7e0ff */
[----:B------:R-:W-:-:S02]  /*20d0*/  UIADD3.X UR7, UPT, UPT, UR17, URZ, URZ, UP0, !UPT ;  /* 0x000000ff11077290 */ /* 0x000fc400087fe4ff */
[----:B------:R-:W-:Y:S02]  /*20e0*/  UIADD3.X UR33, UPT, UPT, UR31, URZ, URZ, UP1, !UPT ;  /* 0x000000ff1f217290 */ /* 0x000fe40008ffe4ff */
[----:B------:R-:W-:Y:S02]  /*20f0*/  UIADD3.X UR35, UPT, UPT, UR17, URZ, URZ, UP2, !UPT ;  /* 0x000000ff11237290 */ /* 0x000fe400097fe4ff */
[----:B------:R-:W-:Y:S01]  /*2100*/  UIADD3.X UR37, UPT, UPT, UR31, URZ, URZ, UP3, !UPT ;  /* 0x000000ff1f257290 */ /* 0x000fe20009ffe4ff */
        /* <DEDUP_REMOVED lines=8> */
[----:B------:R3:W-:Y:S01]  /*2190*/  UTCQMMA gdesc[UR10], gdesc[UR12], tmem[UR23], tmem[UR38], idesc[UR39], UPT ;  /* 0x00ff260c0a0075ea */ /* 0x0007e2000b800317 */
[----:B------:R-:W-:Y:S01]  /*21a0*/  UMOV UR44, 0x0 ;  /* 0x00000000002c7882 */ /* 0x000fe20000000000 */
[----:B------:R-:W-:Y:S01]  /*21b0*/  UMOV UR45, 0x8400010 ;  /* 0x08400010002d7882 */ /* 0x000fe20000000000 */
[----:B------:R3:W-:Y:S01]  /*21c0*/  UTCQMMA gdesc[UR16], gdesc[UR30], tmem[UR23], tmem[UR40], idesc[UR41], UPT ;  /* 0x00ff281e100075ea */ /* 0x0007e2000b800317 */
[----:B------:R3:W-:Y:S01]  /*21d0*/  UTCQMMA gdesc[UR6], gdesc[UR32], tmem[UR23], tmem[UR42], idesc[UR43], UPT ;  /* 0x00ff2a20060075ea */ /* 0x0007e2000b800317 */
[----:B------:R3:W-:Y:S01]  /*21e0*/  UTCQMMA gdesc[UR34], gdesc[UR36], tmem[UR23], tmem[UR44], idesc[UR45], UPT ;  /* 0x00ff2c24220075ea */ /* 0x0007e2000b800317 */
[----:B------:R-:W-:Y:S01]  /*21f0*/  NOP ;  /* 0x0000000000007918 */ /* 0x000fe20000000000 */
.L_x_63:
[----:B------:R-:W-:Y:S01]  /*2200*/  ELECT P0, URZ, PT ;  /* 0x0000000000ff782f */ /* 0x000fe20003800000 */
[----:B---3--:R-:W-:-:S03]  /*2210*/  UIADD3 UR6, UPT, UPT, UR28, 0x24020, URZ ;  /* 0x000240201c067890 */ /* 0x008fc6000fffe0ff */
[----:B------:R-:W-:Y:S01]  /*2220*/  ISETP.LT.U32.AND P0, PT, R2, 0x20, P0 ;  /* 0x000000200200780c */ /* 0x000fe20000701070 */
[----:B------:R-:W-:-:S12]  /*2230*/  UMOV UR7, URZ ;  /* 0x000000ff00077c82 */ /* 0x000fd80008000000 */
[----:B------:R-:W-:Y:S01]  /*2240*/  VOTEU.ANY UP0, P0 ;  /* 0x0000000000ff7886 */ /* 0x000fe20000000100 */
[----:B------:R-:W-:-:S04]  /*2250*/  VOTEU.ANY UP1, P0 ;  /* 0x0000000000ff7886 */ /* 0x000fc80000020100 */
[----:B------:R-:W-:Y:S02]  /*2260*/  @UP0 UMOV UR6, UR6 ;  /* 0x0000000600060c82 */ /* 0x000fe40008000000 */
[----:B------:R3:W-:Y:S01]  /*2270*/  @UP1 UTCBAR [UR6], URZ ;  /* 0x000000ff060013e9 */ /* 0x0007e200080000ff */
[----:B------:R-:W-:Y:S06]  /*2280*/  BAR.SYNC.DEFER_BLOCKING 0x0 ;  /* 0x0000000000007b1d */ /* 0x000fec0000010000 */
[----:B------:R-:W4:Y:S02]  /*2290*/  SYNCS.PHASECHK.TRANS64.TRYWAIT P0, [UR28+0x24020], R3 ;  /* 0x02402003ff0075a7 */ /* 0x000f24000800111c */
[----:B---34-:R-:W-:Y:S05]  /*22a0*/  @!P0 BRA `(.L_x_64) ;  /* 0x0000001000048947 */ /* 0x018fea0003800000 */
.L_x_78:
[----:B------:R-:W-:Y:S02]  /*22b0*/  UIADD3 UR9, UPT, UPT, UR9, 0x1, URZ ;  /* 0x0000000109097890 */ /* 0x000fe4000fffe0ff */
[----:B------:R-:W-:Y:S02]  /*22c0*/  UIADD3 UR18, UPT, UPT, UR18, 0x80, URZ ;  /* 0x0000008012127890 */ /* 0x000fe4000fffe0ff */
[----:B------:R-:W-:-:S04]  /*22d0*/  UISETP.NE.U32.AND UP0, UPT, UR9, 0x3, UPT ;  /* 0x000000030900788c */ /* 0x000fc8000bf05070 */
[----:B------:R-:W-:Y:S02]  /*22e0*/  USEL UR5, URZ, 0x1, UP0 ;  /* 0x00000001ff057887 */ /* 0x000fe40008000000 */
[----:B------:R-:W-:Y:S02]  /*22f0*/  USEL UR9, UR9, URZ, UP0 ;  /* 0x000000ff09097287 */ /* 0x000fe40008000000 */
[----:B--2---:R-:W-:Y:S02]  /*2300*/  UISETP.GE.AND UP0, UPT, UR18, UR29, UPT ;  /* 0x0000001d1200728c */ /* 0x004fe4000bf06270 */
[----:B------:R-:W-:-:S07]  /*2310*/  ULOP3.LUT UR4, UR4, UR5, URZ, 0x3c, !UPT ;  /* 0x0000000504047292 */ /* 0x000fce000f8e3cff */
[----:B------:R-:W-:Y:S05]  /*2320*/  BRA.U !UP0, `(.L_x_65) ;  /* 0xfffffff908b47547 */ /* 0x000fea000b83ffff */
.L_x_58:
[----:B---34-:R-:W-:Y:S06]  /*2330*/  BAR.SYNC.DEFER_BLOCKING 0x0 ;  /* 0x0000000000007b1d */ /* 0x018fec0000010000 */
[----:B------:R-:W-:Y:S04]  /*2340*/  BSSY.RECONVERGENT B4, `(.L_x_66) ;  /* 0x0000004000047945 */ /* 0x000fe80003800200 */
[----:B------:R-:W-:Y:S05]  /*2350*/  @P3 BRA `(.L_x_67) ;  /* 0x0000000000083947 */ /* 0x000fea0003800000 */
[----:B------:R-:W2:Y:S02]  /*2360*/  SYNCS.CCTL.IV [UR8+0x24000] ;  /* 0x02400000ff0079b1 */ /* 0x000ea40008000008 */
[----:B--2---:R-:W2:Y:S02]  /*2370*/  SYNCS.CCTL.IV [UR8+0x24020] ;  /* 0x02402000ff0079b1 */ /* 0x004ea40008000008 */
.L_x_67:
[----:B------:R-:W-:Y:S05]  /*2380*/  BSYNC.RECONVERGENT B4 ;  /* 0x0000000000047941 */ /* 0x000fea0003800200 */
.L_x_66:
[----:B--2---:R-:W-:Y:S06]  /*2390*/  BAR.SYNC.DEFER_BLOCKING 0x0 ;  /* 0x0000000000007b1d */ /* 0x004fec0000010000 */
[----:B------:R-:W-:Y:S04]  /*23a0*/  BSSY.RECONVERGENT B4, `(.L_x_68) ;  /* 0x0000004000047945 */ /* 0x000fe80003800200 */
[----:B------:R-:W-:Y:S05]  /*23b0*/  @P3 BRA `(.L_x_69) ;  /* 0x0000000000083947 */ /* 0x000fea0003800000 */
[----:B------:R-:W2:Y:S02]  /*23c0*/  SYNCS.CCTL.IV [UR8+0x24008] ;  /* 0x02400800ff0079b1 */ /* 0x000ea40008000008 */
[----:B--2---:R-:W2:Y:S02]  /*23d0*/  SYNCS.CCTL.IV [UR8+0x24028] ;  /* 0x02402800ff0079b1 */ /* 0x004ea40008000008 */
.L_x_69:
[----:B------:R-:W-:Y:S05]  /*23e0*/  BSYNC.RECONVERGENT B4 ;  /* 0x0000000000047941 */ /* 0x000fea0003800200 */
.L_x_68:
[----:B--2---:R-:W-:Y:S06]  /*23f0*/  BAR.SYNC.DEFER_BLOCKING 0x0 ;  /* 0x0000000000007b1d */ /* 0x004fec0000010000 */
[----:B------:R-:W-:Y:S04]  /*2400*/  BSSY.RECONVERGENT B4, `(.L_x_70) ;  /* 0x0000004000047945 */ /* 0x000fe80003800200 */
[----:B------:R-:W-:Y:S05]  /*2410*/  @P3 BRA `(.L_x_71) ;  /* 0x0000000000083947 */ /* 0x000fea0003800000 */
[----:B------:R-:W2:Y:S02]  /*2420*/  SYNCS.CCTL.IV [UR8+0x24010] ;  /* 0x02401000ff0079b1 */ /* 0x000ea40008000008 */
[----:B--2---:R-:W2:Y:S02]  /*2430*/  SYNCS.CCTL.IV [UR8+0x24030] ;  /* 0x02403000ff0079b1 */ /* 0x004ea40008000008 */
.L_x_71:
[----:B------:R-:W-:Y:S05]  /*2440*/  BSYNC.RECONVERGENT B4 ;  /* 0x0000000000047941 */ /* 0x000fea0003800200 */
.L_x_70:
[----:B------:R-:W-:Y:S01]  /*2450*/  USHF.L.U32 UR4, UR22, 0x15, URZ ;  /* 0x0000001516047899 */ /* 0x000fe200080006ff */
[----:B------:R-:W-:Y:S01]  /*2460*/  IMAD.SHL.U32 R3, R0, 0x80, RZ ;  /* 0x0000008000037824 */ /* 0x000fe200078e00ff */
[----:B------:R-:W-:Y:S02]  /*2470*/  ELECT P0, URZ, PT ;  /* 0x0000000000ff782f */ /* 0x000fe40003800000 */
[----:B------:R-:W-:Y:S02]  /*2480*/  ULOP3.LUT UR4, UR4, 0x600000, URZ, 0xc0, !UPT ;  /* 0x0060000004047892 */ /* 0x000fe4000f8ec0ff */
[----:B------:R-:W-:Y:S01]  /*2490*/  ISETP.LT.U32.AND P0, PT, R2, 0x40, P0 ;  /* 0x000000400200780c */ /* 0x000fe20000701070 */
[----:B------:R-:W-:Y:S02]  /*24a0*/  ULOP3.LUT UR22, UR22, 0x1, URZ, 0xc0, !UPT ;  /* 0x0000000116167892 */ /* 0x000fe4000f8ec0ff */
[----:B------:R-:W-:Y:S02]  /*24b0*/  UIADD3 UR4, UPT, UPT, UR23, UR4, URZ ;  /* 0x0000000417047290 */ /* 0x000fe4000fffe0ff */
[----:B------:R-:W-:Y:S01]  /*24c0*/  ULEA UR5, UR22, UR15, 0x7 ;  /* 0x0000000f16057291 */ /* 0x000fe2000f8e38ff */
[----:B------:R-:W-:-:S06]  /*24d0*/  UMOV UR6, UR19 ;  /* 0x0000001300067c82 */ /* 0x000fcc0008000000 */
[----:B------:R-:W3:Y:S01]  /*24e0*/  LDTM.x64 R100, tmem[UR4] ;  /* 0x00000004006479ee */ /* 0x000ee20008340000 */
[----:B------:R-:W-:Y:S01]  /*24f0*/  VOTEU.ANY UP1, P0 ;  /* 0x0000000000ff7886 */ /* 0x000fe20000020100 */
[----:B------:R-:W-:Y:S01]  /*2500*/  VOTEU.ANY UP0, P0 ;  /* 0x0000000000ff7886 */ /* 0x000fe20000000100 */
[----:B---3--:R-:W-:Y:S02]  /*2510*/  F2FP.SATFINITE.E4M3.F32.PACK_AB_MERGE_C R102, R103, R102, RZ ;  /* 0x000000666766723e */ /* 0x008fe400048070ff */
[----:B------:R-:W-:Y:S02]  /*2520*/  F2FP.SATFINITE.E4M3.F32.PACK_AB_MERGE_C R106, R107, R106, RZ ;  /* 0x0000006a6b6a723e */ /* 0x000fe400048070ff */
[----:B------:R-:W-:Y:S02]  /*2530*/  F2FP.SATFINITE.E4M3.F32.PACK_AB_MERGE_C R164, R101, R100, R102 ;  /* 0x0000006465a4723e */ /* 0x000fe40004807066 */
[----:B------:R-:W3:Y:S01]  /*2540*/  LDTM.x64 R40, tmem[UR4+0x40] ;  /* 0x00004004002879ee */ /* 0x000ee20008340000 */
[----:B------:R-:W-:-:S02]  /*2550*/  F2FP.SATFINITE.E4M3.F32.PACK_AB_MERGE_C R110, R111, R110, RZ ;  /* 0x0000006e6f6e723e */ /* 0x000fc400048070ff */
[----:B------:R-:W-:Y:S02]  /*2560*/  F2FP.SATFINITE.E4M3.F32.PACK_AB_MERGE_C R114, R115, R114, RZ ;  /* 0x000000727372723e */ /* 0x000fe400048070ff */
[----:B------:R-:W-:Y:S02]  /*2570*/  F2FP.SATFINITE.E4M3.F32.PACK_AB_MERGE_C R165, R105, R104, R106 ;  /* 0x0000006869a5723e */ /* 0x000fe4000480706a */
[----:B------:R-:W-:Y:S02]  /*2580*/  F2FP.SATFINITE.E4M3.F32.PACK_AB_MERGE_C R166, R109, R108, R110 ;  /* 0x0000006c6da6723e */ /* 0x000fe4000480706e */
[----:B------:R-:W-:Y:S02]  /*2590*/  F2FP.SATFINITE.E4M3.F32.PACK_AB_MERGE_C R167, R113, R112, R114 ;  /* 0x0000007071a7723e */ /* 0x000fe40004807072 */
[----:B------:R-:W-:Y:S02]  /*25a0*/  F2FP.SATFINITE.E4M3.F32.PACK_AB_MERGE_C R118, R119, R118, RZ ;  /* 0x000000767776723e */ /* 0x000fe400048070ff */
[----:B------:R-:W-:-:S02]  /*25b0*/  F2FP.SATFINITE.E4M3.F32.PACK_AB_MERGE_C R122, R123, R122, RZ ;  /* 0x0000007a7b7a723e */ /* 0x000fc400048070ff */
[----:B------:R-:W-:Y:S02]  /*25c0*/  F2FP.SATFINITE.E4M3.F32.PACK_AB_MERGE_C R126, R127, R126, RZ ;  /* 0x0000007e7f7e723e */ /* 0x000fe400048070ff */
[----:B------:R-:W-:Y:S02]  /*25d0*/  F2FP.SATFINITE.E4M3.F32.PACK_AB_MERGE_C R119, R131, R130, RZ ;  /* 0x000000828377723e */ /* 0x000fe400048070ff */
[----:B------:R-:W-:Y:S02]  /*25e0*/  F2FP.SATFINITE.E4M3.F32.PACK_AB_MERGE_C R134, R135, R134, RZ ;  /* 0x000000868786723e */ /* 0x000fe400048070ff */
[----:B------:R-:W-:Y:S02]  /*25f0*/  F2FP.SATFINITE.E4M3.F32.PACK_AB_MERGE_C R138, R139, R138, RZ ;  /* 0x0000008a8b8a723e */ /* 0x000fe400048070ff */
[----:B------:R-:W-:Y:S02]  /*2600*/  F2FP.SATFINITE.E4M3.F32.PACK_AB_MERGE_C R142, R143, R142, RZ ;  /* 0x0000008e8f8e723e */ /* 0x000fe400048070ff */
[----:B---3--:R-:W-:-:S02]  /*2610*/  F2FP.SATFINITE.E4M3.F32.PACK_AB_MERGE_C R42, R43, R42, RZ ;  /* 0x0000002a2b2a723e */ /* 0x008fc400048070ff */
[----:B------:R-:W-:Y:S02]  /*2620*/  F2FP.SATFINITE.E4M3.F32.PACK_AB_MERGE_C R46, R47, R46, RZ ;  /* 0x0000002e2f2e723e */ /* 0x000fe400048070ff */
[----:B------:R-:W-:Y:S02]  /*2630*/  F2FP.SATFINITE.E4M3.F32.PACK_AB_MERGE_C R50, R51, R50, RZ ;  /* 0x000000323332723e */ /* 0x000fe400048070ff */
[----:B------:R-:W-:Y:S02]  /*2640*/  F2FP.SATFINITE.E4M3.F32.PACK_AB_MERGE_C R54, R55, R54, RZ ;  /* 0x000000363736723e */ /* 0x000fe400048070ff */
[----:B------:R-:W-:Y:S02]  /*2650*/  F2FP.SATFINITE.E4M3.F32.PACK_AB_MERGE_C R58, R59, R58, RZ ;  /* 0x0000003a3b3a723e */ /* 0x000fe400048070ff */
[----:B------:R-:W-:Y:S02]  /*2660*/  F2FP.SATFINITE.E4M3.F32.PACK_AB_MERGE_C R62, R63, R62, RZ ;  /* 0x0000003e3f3e723e */ /* 0x000fe400048070ff */
[----:B------:R-:W-:-:S02]  /*2670*/  F2FP.SATFINITE.E4M3.F32.PACK_AB_MERGE_C R66, R67, R66, RZ ;  /* 0x000000424342723e */ /* 0x000fc400048070ff */
[----:B------:R-:W-:Y:S02]  /*2680*/  F2FP.SATFINITE.E4M3.F32.PACK_AB_MERGE_C R70, R71, R70, RZ ;  /* 0x000000464746723e */ /* 0x000fe400048070ff */
[----:B------:R-:W-:Y:S02]  /*2690*/  F2FP.SATFINITE.E4M3.F32.PACK_AB_MERGE_C R74, R75, R74, RZ ;  /* 0x0000004a4b4a723e */ /* 0x000fe400048070ff */
[----:B------:R-:W-:Y:S02]  /*26a0*/  F2FP.SATFINITE.E4M3.F32.PACK_AB_MERGE_C R104, R41, R40, R42 ;  /* 0x000000282968723e */ /* 0x000fe4000480702a */
[----:B------:R-:W-:Y:S02]  /*26b0*/  F2FP.SATFINITE.E4M3.F32.PACK_AB_MERGE_C R105, R45, R44, R46 ;  /* 0x0000002c2d69723e */ /* 0x000fe4000480702e */
[----:B------:R-:W-:Y:S02]  /*26c0*/  F2FP.SATFINITE.E4M3.F32.PACK_AB_MERGE_C R106, R49, R48, R50 ;  /* 0x00000030316a723e */ /* 0x000fe40004807032 */
[----:B------:R-:W-:-:S02]  /*26d0*/  F2FP.SATFINITE.E4M3.F32.PACK_AB_MERGE_C R107, R53, R52, R54 ;  /* 0x00000034356b723e */ /* 0x000fc40004807036 */
[----:B------:R-:W-:Y:S02]  /*26e0*/  F2FP.SATFINITE.E4M3.F32.PACK_AB_MERGE_C R108, R57, R56, R58 ;  /* 0x00000038396c723e */ /* 0x000fe4000480703a */
[----:B------:R-:W-:Y:S02]  /*26f0*/  F2FP.SATFINITE.E4M3.F32.PACK_AB_MERGE_C R109, R61, R60, R62 ;  /* 0x0000003c3d6d723e */ /* 0x000fe4000480703e */
[----:B------:R-:W-:Y:S02]  /*2700*/  F2FP.SATFINITE.E4M3.F32.PACK_AB_MERGE_C R110, R65, R64, R66 ;  /* 0x00000040416e723e */ /* 0x000fe40004807042 */
[----:B------:R-:W-:Y:S02]  /*2710*/  F2FP.SATFINITE.E4M3.F32.PACK_AB_MERGE_C R111, R69, R68, R70 ;  /* 0x00000044456f723e */ /* 0x000fe40004807046 */
[----:B------:R-:W-:Y:S02]  /*2720*/  F2FP.SATFINITE.E4M3.F32.PACK_AB_MERGE_C R112, R73, R72, R74 ;  /* 0x000000484970723e */ /* 0x000fe4000480704a */
[----:B------:R-:W3:Y:S01]  /*2730*/  LDTM.x64 R12, tmem[UR4+0x80] ;  /* 0x00008004000c79ee */ /* 0x000ee20008340000 */
[----:B------:R-:W-:-:S02]  /*2740*/  F2FP.SATFINITE.E4M3.F32.PACK_AB_MERGE_C R90, R91, R90, RZ ;  /* 0x0000005a5b5a723e */ /* 0x000fc400048070ff */
[----:B------:R-:W-:Y:S02]  /*2750*/  F2FP.SATFINITE.E4M3.F32.PACK_AB_MERGE_C R78, R79, R78, RZ ;  /* 0x0000004e4f4e723e */ /* 0x000fe400048070ff */
[----:B------:R-:W-:Y:S02]  /*2760*/  F2FP.SATFINITE.E4M3.F32.PACK_AB_MERGE_C R82, R83, R82, RZ ;  /* 0x000000525352723e */ /* 0x000fe400048070ff */
[----:B------:R-:W-:Y:S02]  /*2770*/  F2FP.SATFINITE.E4M3.F32.PACK_AB_MERGE_C R86, R87, R86, RZ ;  /* 0x000000565756723e */ /* 0x000fe400048070ff */
[----:B------:R-:W-:Y:S02]  /*2780*/  F2FP.SATFINITE.E4M3.F32.PACK_AB_MERGE_C R94, R95, R94, RZ ;  /* 0x0000005e5f5e723e */ /* 0x000fe400048070ff */
[----:B------:R-:W-:Y:S02]  /*2790*/  F2FP.SATFINITE.E4M3.F32.PACK_AB_MERGE_C R88, R89, R88, R90 ;  /* 0x000000585958723e */ /* 0x000fe4000480705a */
[----:B------:R-:W-:-:S02]  /*27a0*/  F2FP.SATFINITE.E4M3.F32.PACK_AB_MERGE_C R113, R77, R76, R78 ;  /* 0x0000004c4d71723e */ /* 0x000fc4000480704e */
[----:B------:R-:W-:Y:S02]  /*27b0*/  F2FP.SATFINITE.E4M3.F32.PACK_AB_MERGE_C R114, R81, R80, R82 ;  /* 0x000000505172723e */ /* 0x000fe40004807052 */
[----:B------:R-:W-:Y:S02]  /*27c0*/  F2FP.SATFINITE.E4M3.F32.PACK_AB_MERGE_C R115, R85, R84, R86 ;  /* 0x000000545573723e */ /* 0x000fe40004807056 */
[----:B------:R-:W-:Y:S02]  /*27d0*/  F2FP.SATFINITE.E4M3.F32.PACK_AB_MERGE_C R89, R93, R92, R94 ;  /* 0x0000005c5d59723e */ /* 0x000fe4000480705e */
        /* <DEDUP_REMOVED lines=11> */
[----:B------:R-:W-:Y:S02]  /*2890*/  F2FP.SATFINITE.E4M3.F32.PACK_AB_MERGE_C R50, R51, R50, RZ ;  /* 0x000000323332723e */ /* 0x000fe400048070ff */
[----:B------:R-:W-:Y:S02]  /*28a0*/  F2FP.SATFINITE.E4M3.F32.PACK_AB_MERGE_C R54, R55, R54, RZ ;  /* 0x000000363736723e */ /* 0x000fe400048070ff */
[----:B------:R-:W-:Y:S02]  /*28b0*/  F2FP.SATFINITE.E4M3.F32.PACK_AB_MERGE_C R58, R59, R58, RZ ;  /* 0x0000003a3b3a723e */ /* 0x000fe400048070ff */
[----:B------:R-:W-:-:S02]  /*28c0*/  F2FP.SATFINITE.E4M3.F32.PACK_AB_MERGE_C R62, R63, R62, RZ ;  /* 0x0000003e3f3e723e */ /* 0x000fc400048070ff */
[----:B------:R-:W-:Y:S02]  /*28d0*/  F2FP.SATFINITE.E4M3.F32.PACK_AB_MERGE_C R66, R67, R66, RZ ;  /* 0x000000424342723e */ /* 0x000fe400048070ff */
[----:B------:R-:W-:Y:S02]  /*28e0*/  F2FP.SATFINITE.E4M3.F32.PACK_AB_MERGE_C R76, R13, R12, R14 ;  /* 0x0000000c0d4c723e */ /* 0x000fe4000480700e */
        /* <DEDUP_REMOVED lines=13> */
[----:B-----5:R-:W3:Y:S01]  /*29c0*/  LDTM.x64 R4, tmem[UR4+0xc0] ;  /* 0x0000c004000479ee */ /* 0x020ee20008340000 */
[----:B------:R-:W-:Y:S01]  /*29d0*/  F2FP.SATFINITE.E4M3.F32.PACK_AB_MERGE_C R70, R71, R70, RZ ;  /* 0x000000464746723e */ /* 0x000fe200048070ff */
[----:B------:R-:W-:Y:S01]  /*29e0*/  NOP ;  /* 0x0000000000007918 */ /* 0x000fe20000000000 */
[----:B------:R-:W-:Y:S01]  /*29f0*/  F2FP.SATFINITE.E4M3.F32.PACK_AB_MERGE_C R154, R155, R154, RZ ;  /* 0x0000009a9b9a723e */ /* 0x000fe200048070ff */
[----:B------:R-:W-:Y:S01]  /*2a00*/  ULEA UR4, UR22, UR8, 0xe ;  /* 0x0000000816047291 */ /* 0x000fe2000f8e70ff */
[----:B------:R-:W-:Y:S01]  /*2a10*/  F2FP.SATFINITE.E4M3.F32.PACK_AB_MERGE_C R94, R69, R68, R70 ;  /* 0x00000044455e723e */ /* 0x000fe20004807046 */
[----:B------:R-:W-:Y:S01]  /*2a20*/  IMAD.SHL.U32 R69, R0, 0x10, RZ ;  /* 0x0000001000457824 */ /* 0x000fe200078e00ff */
[----:B------:R-:W-:-:S02]  /*2a30*/  LOP3.LUT R0, R3, 0x3f80, RZ, 0xc0, !PT ;  /* 0x00003f8003007812 */ /* 0x000fc400078ec0ff */
[----:B------:R-:W-:Y:S02]  /*2a40*/  F2FP.SATFINITE.E4M3.F32.PACK_AB_MERGE_C R158, R159, R158, RZ ;  /* 0x0000009e9f9e723e */ /* 0x000fe400048070ff */
[----:B------:R-:W-:Y:S02]  /*2a50*/  LOP3.LUT R0, R0, 0x70, R69, 0xf8, !PT ;  /* 0x0000007000007812 */ /* 0x000fe400078ef845 */
[----:B------:R-:W-:Y:S02]  /*2a60*/  F2FP.SATFINITE.E4M3.F32.PACK_AB_MERGE_C R151, R163, R162, RZ ;  /* 0x000000a2a397723e */ /* 0x000fe400048070ff */
[----:B------:R-:W-:Y:S01]  /*2a70*/  F2FP.SATFINITE.E4M3.F32.PACK_AB_MERGE_C R74, R75, R74, RZ ;  /* 0x0000004a4b4a723e */ /* 0x000fe200048070ff */
[----:B--2---:R-:W-:Y:S01]  /*2a80*/  STS.128 [R0+UR8], R164 ;  /* 0x000000a400007988 */ /* 0x004fe20008000c08 */
[----:B------:R-:W-:Y:S02]  /*2a90*/  F2FP.SATFINITE.E4M3.F32.PACK_AB_MERGE_C R116, R117, R116, R118 ;  /* 0x000000747574723e */ /* 0x000fe40004807076 */
[----:B------:R-:W-:Y:S01]  /*2aa0*/  F2FP.SATFINITE.E4M3.F32.PACK_AB_MERGE_C R117, R121, R120, R122 ;  /* 0x000000787975723e */ /* 0x000fe2000480707a */
[----:B------:R2:W-:Y:S01]  /*2ab0*/  STS.128 [R0+UR8+0x4000], R76 ;  /* 0x0040004c00007988 */ /* 0x0005e20008000c08 */
[----:B------:R-:W-:-:S02]  /*2ac0*/  F2FP.SATFINITE.E4M3.F32.PACK_AB_MERGE_C R118, R125, R124, R126 ;  /* 0x0000007c7d76723e */ /* 0x000fc4000480707e */
[----:B------:R-:W-:Y:S02]  /*2ad0*/  F2FP.SATFINITE.E4M3.F32.PACK_AB_MERGE_C R119, R129, R128, R119 ;  /* 0x000000808177723e */ /* 0x000fe40004807077 */
[----:B---3--:R-:W-:Y:S02]  /*2ae0*/  F2FP.SATFINITE.E4M3.F32.PACK_AB_MERGE_C R6, R7, R6, RZ ;  /* 0x000000060706723e */ /* 0x008fe400048070ff */
[----:B------:R-:W-:Y:S02]  /*2af0*/  F2FP.SATFINITE.E4M3.F32.PACK_AB_MERGE_C R10, R11, R10, RZ ;  /* 0x0000000a0b0a723e */ /* 0x000fe400048070ff */
[----:B------:R-:W-:Y:S02]  /*2b00*/  F2FP.SATFINITE.E4M3.F32.PACK_AB_MERGE_C R14, R15, R14, RZ ;  /* 0x0000000e0f0e723e */ /* 0x000fe400048070ff */
[----:B------:R-:W-:Y:S02]  /*2b10*/  F2FP.SATFINITE.E4M3.F32.PACK_AB_MERGE_C R7, R19, R18, RZ ;  /* 0x000000121307723e */ /* 0x000fe400048070ff */
[----:B------:R-:W-:-:S02]  /*2b20*/  F2FP.SATFINITE.E4M3.F32.PACK_AB_MERGE_C R22, R23, R22, RZ ;  /* 0x000000161716723e */ /* 0x000fc400048070ff */
[----:B------:R-:W-:Y:S02]  /*2b30*/  F2FP.SATFINITE.E4M3.F32.PACK_AB_MERGE_C R132, R133, R132, R134 ;  /* 0x000000848584723e */ /* 0x000fe40004807086 */
[----:B------:R-:W-:Y:S02]  /*2b40*/  F2FP.SATFINITE.E4M3.F32.PACK_AB_MERGE_C R26, R27, R26, RZ ;  /* 0x0000001a1b1a723e */ /* 0x000fe400048070ff */
[----:B------:R-:W-:Y:S02]  /*2b50*/  F2FP.SATFINITE.E4M3.F32.PACK_AB_MERGE_C R30, R31, R30, RZ ;  /* 0x0000001e1f1e723e */ /* 0x000fe400048070ff */
[----:B------:R-:W-:Y:S02]  /*2b60*/  F2FP.SATFINITE.E4M3.F32.PACK_AB_MERGE_C R23, R35, R34, RZ ;  /* 0x000000222317723e */ /* 0x000fe400048070ff */
[----:B------:R-:W-:Y:S02]  /*2b70*/  F2FP.SATFINITE.E4M3.F32.PACK_AB_MERGE_C R38, R39, R38, RZ ;  /* 0x000000262726723e */ /* 0x000fe400048070ff */
[----:B------:R-:W-:-:S02]  /*2b80*/  F2FP.SATFINITE.E4M3.F32.PACK_AB_MERGE_C R4, R5, R4, R6 ;  /* 0x000000040504723e */ /* 0x000fc40004807006 */
[----:B------:R-:W-:Y:S02]  /*2b90*/  LOP3.LUT R2, R0, 0x10, RZ, 0x3c, !PT ;  /* 0x0000001000027812 */ /* 0x000fe400078e3cff */
[----:B------:R-:W-:Y:S02]  /*2ba0*/  F2FP.SATFINITE.E4M3.F32.PACK_AB_MERGE_C R133, R137, R136, R138 ;  /* 0x000000888985723e */ /* 0x000fe4000480708a */
[----:B------:R-:W-:Y:S01]  /*2bb0*/  F2FP.SATFINITE.E4M3.F32.PACK_AB_MERGE_C R134, R141, R140, R142 ;  /* 0x0000008c8d86723e */ /* 0x000fe2000480708e */
[----:B------:R3:W-:Y:S01]  /*2bc0*/  STS.128 [R2+UR8], R116 ;  /* 0x0000007402007988 */ /* 0x0007e20008000c08 */
[----:B------:R-:W-:Y:S02]  /*2bd0*/  F2FP.SATFINITE.E4M3.F32.PACK_AB_MERGE_C R135, R145, R144, R135 ;  /* 0x000000909187723e */ /* 0x000fe40004807087 */
[----:B------:R-:W-:Y:S01]  /*2be0*/  F2FP.SATFINITE.E4M3.F32.PACK_AB_MERGE_C R148, R149, R148, R150 ;  /* 0x000000949594723e */ /* 0x000fe20004807096 */
[----:B------:R3:W-:Y:S01]  /*2bf0*/  STS.128 [R2+UR8+0x4000], R80 ;  /* 0x0040005002007988 */ /* 0x0007e20008000c08 */
[----:B------:R-:W-:-:S02]  /*2c00*/  F2FP.SATFINITE.E4M3.F32.PACK_AB_MERGE_C R42, R43, R42, RZ ;  /* 0x0000002a2b2a723e */ /* 0x000fc400048070ff */
[----:B------:R-:W-:Y:S02]  /*2c10*/  F2FP.SATFINITE.E4M3.F32.PACK_AB_MERGE_C R46, R47, R46, RZ ;  /* 0x0000002e2f2e723e */ /* 0x000fe400048070ff */
[----:B------:R-:W-:Y:S02]  /*2c20*/  F2FP.SATFINITE.E4M3.F32.PACK_AB_MERGE_C R39, R51, R50, RZ ;  /* 0x000000323327723e */ /* 0x000fe400048070ff */
[----:B------:R-:W-:Y:S02]  /*2c30*/  F2FP.SATFINITE.E4M3.F32.PACK_AB_MERGE_C R54, R55, R54, RZ ;  /* 0x000000363736723e */ /* 0x000fe400048070ff */
[----:B------:R-:W-:Y:S02]  /*2c40*/  F2FP.SATFINITE.E4M3.F32.PACK_AB_MERGE_C R5, R9, R8, R10 ;  /* 0x000000080905723e */ /* 0x000fe4000480700a */
[----:B------:R-:W-:Y:S02]  /*2c50*/  LOP3.LUT R3, R0, 0x20, RZ, 0x3c, !PT ;  /* 0x0000002000037812 */ /* 0x000fe400078e3cff */
[----:B------:R-:W-:-:S02]  /*2c60*/  F2FP.SATFINITE.E4M3.F32.PACK_AB_MERGE_C R149, R153, R152, R154 ;  /* 0x000000989995723e */ /* 0x000fc4000480709a */
[----:B------:R-:W-:Y:S01]  /*2c70*/  F2FP.SATFINITE.E4M3.F32.PACK_AB_MERGE_C R150, R157, R156, R158 ;  /* 0x0000009c9d96723e */ /* 0x000fe2000480709e */
[----:B------:R3:W-:Y:S01]  /*2c80*/  STS.128 [R3+UR8], R132 ;  /* 0x0000008403007988 */ /* 0x0007e20008000c08 */
[----:B------:R-:W-:Y:S02]  /*2c90*/  F2FP.SATFINITE.E4M3.F32.PACK_AB_MERGE_C R151, R161, R160, R151 ;  /* 0x000000a0a197723e */ /* 0x000fe40004807097 */
[----:B------:R-:W-:Y:S01]  /*2ca0*/  F2FP.SATFINITE.E4M3.F32.PACK_AB_MERGE_C R98, R99, R98, RZ ;  /* 0x000000626362723e */ /* 0x000fe200048070ff */
[----:B------:R3:W-:Y:S01]  /*2cb0*/  STS.128 [R3+UR8+0x4000], R84 ;  /* 0x0040005403007988 */ /* 0x0007e20008000c08 */
[----:B------:R-:W-:Y:S02]  /*2cc0*/  F2FP.SATFINITE.E4M3.F32.PACK_AB_MERGE_C R91, R103, R102, RZ ;  /* 0x00000066675b723e */ /* 0x000fe400048070ff */
[----:B------:R-:W-:Y:S02]  /*2cd0*/  F2FP.SATFINITE.E4M3.F32.PACK_AB_MERGE_C R95, R73, R72, R74 ;  /* 0x00000048495f723e */ /* 0x000fe4000480704a */
[----:B------:R-:W-:-:S02]  /*2ce0*/  F2FP.SATFINITE.E4M3.F32.PACK_AB_MERGE_C R58, R59, R58, RZ ;  /* 0x0000003a3b3a723e */ /* 0x000fc400048070ff */
[----:B------:R-:W-:Y:S02]  /*2cf0*/  F2FP.SATFINITE.E4M3.F32.PACK_AB_MERGE_C R62, R63, R62, RZ ;  /* 0x0000003e3f3e723e */ /* 0x000fe400048070ff */
[----:B------:R-:W-:Y:S02]  /*2d00*/  F2FP.SATFINITE.E4M3.F32.PACK_AB_MERGE_C R66, R67, R66, RZ ;  /* 0x000000424342723e */ /* 0x000fe400048070ff */
[----:B------:R-:W-:Y:S02]  /*2d10*/  LOP3.LUT R8, R0, 0x30, RZ, 0x3c, !PT ;  /* 0x0000003000087812 */ /* 0x000fe400078e3cff */
[----:B------:R-:W-:Y:S02]  /*2d20*/  F2FP.SATFINITE.E4M3.F32.PACK_AB_MERGE_C R6, R13, R12, R14 ;  /* 0x0000000c0d06723e */ /* 0x000fe4000480700e */
[----:B------:R-:W-:Y:S01]  /*2d30*/  F2FP.SATFINITE.E4M3.F32.PACK_AB_MERGE_C R7, R17, R16, R7 ;  /* 0x000000101107723e */ /* 0x000fe20004807007 */
[----:B------:R3:W-:Y:S01]  /*2d40*/  STS.128 [R8+UR8], R148 ;  /* 0x0000009408007988 */ /* 0x0007e20008000c08 */
[----:B------:R-:W-:-:S02]  /*2d50*/  F2FP.SATFINITE.E4M3.F32.PACK_AB_MERGE_C R20, R21, R20, R22 ;  /* 0x000000141514723e */ /* 0x000fc40004807016 */
[C---:B------:R-:W-:Y:S01]  /*2d60*/  LOP3.LUT R9, R0.reuse, 0x40, RZ, 0x3c, !PT ;  /* 0x0000004000097812 */ /* 0x040fe200078e3cff */
[----:B------:R3:W-:Y:S01]  /*2d70*/  STS.128 [R8+UR8+0x4000], R92 ;  /* 0x0040005c08007988 */ /* 0x0007e20008000c08 */
[----:B------:R-:W-:Y:S02]  /*2d80*/  F2FP.SATFINITE.E4M3.F32.PACK_AB_MERGE_C R21, R25, R24, R26 ;  /* 0x000000181915723e */ /* 0x000fe4000480701a */
[----:B------:R-:W-:Y:S01]  /*2d90*/  F2FP.SATFINITE.E4M3.F32.PACK_AB_MERGE_C R22, R29, R28, R30 ;  /* 0x0000001c1d16723e */ /* 0x000fe2000480701e */
[----:B------:R3:W-:Y:S01]  /*2da0*/  STS.128 [R9+UR8], R104 ;  /* 0x0000006809007988 */ /* 0x0007e20008000c08 */
[----:B------:R-:W-:Y:S02]  /*2db0*/  F2FP.SATFINITE.E4M3.F32.PACK_AB_MERGE_C R23, R33, R32, R23 ;  /* 0x000000202117723e */ /* 0x000fe40004807017 */
[----:B------:R-:W-:Y:S01]  /*2dc0*/  F2FP.SATFINITE.E4M3.F32.PACK_AB_MERGE_C R36, R37, R36, R38 ;  /* 0x000000242524723e */ /* 0x000fe20004807026 */
[----:B------:R3:W-:Y:S01]  /*2dd0*/  STS.128 [R9+UR8+0x4000], R4 ;  /* 0x0040000409007988 */ /* 0x0007e20008000c08 */
[----:B------:R-:W-:-:S02]  /*2de0*/  LOP3.LUT R10, R0, 0x50, RZ, 0x3c, !PT ;  /* 0x00000050000a7812 */ /* 0x000fc400078e3cff */
[----:B------:R-:W-:Y:S02]  /*2df0*/  F2FP.SATFINITE.E4M3.F32.PACK_AB_MERGE_C R37, R41, R40, R42 ;  /* 0x000000282925723e */ /* 0x000fe4000480702a */
[----:B------:R-:W-:Y:S01]  /*2e00*/  F2FP.SATFINITE.E4M3.F32.PACK_AB_MERGE_C R38, R45, R44, R46 ;  /* 0x0000002c2d26723e */ /* 0x000fe2000480702e */
[----:B------:R3:W-:Y:S01]  /*2e10*/  STS.128 [R10+UR8], R108 ;  /* 0x0000006c0a007988 */ /* 0x0007e20008000c08 */
[----:B------:R-:W-:Y:S02]  /*2e20*/  F2FP.SATFINITE.E4M3.F32.PACK_AB_MERGE_C R39, R49, R48, R39 ;  /* 0x000000303127723e */ /* 0x000fe40004807027 */
[----:B------:R-:W-:Y:S01]  /*2e30*/  F2FP.SATFINITE.E4M3.F32.PACK_AB_MERGE_C R52, R53, R52, R54 ;  /* 0x000000343534723e */ /* 0x000fe20004807036 */
[----:B------:R3:W-:Y:S01]  /*2e40*/  STS.128 [R10+UR8+0x4000], R20 ;  /* 0x004000140a007988 */ /* 0x0007e20008000c08 */
[----:B------:R-:W-:Y:S02]  /*2e50*/  LOP3.LUT R11, R0, 0x60, RZ, 0x3c, !PT ;  /* 0x00000060000b7812 */ /* 0x000fe400078e3cff */
[----:B------:R-:W-:-:S02]  /*2e60*/  F2FP.SATFINITE.E4M3.F32.PACK_AB_MERGE_C R90, R97, R96, R98 ;  /* 0x00000060615a723e */ /* 0x000fc40004807062 */
[----:B------:R-:W-:Y:S01]  /*2e70*/  F2FP.SATFINITE.E4M3.F32.PACK_AB_MERGE_C R91, R101, R100, R91 ;  /* 0x00000064655b723e */ /* 0x000fe2000480705b */
[----:B------:R3:W-:Y:S01]  /*2e80*/  STS.128 [R11+UR8], R112 ;  /* 0x000000700b007988 */ /* 0x0007e20008000c08 */
[----:B------:R-:W-:Y:S02]  /*2e90*/  F2FP.SATFINITE.E4M3.F32.PACK_AB_MERGE_C R53, R57, R56, R58 ;  /* 0x000000383935723e */ /* 0x000fe4000480703a */
[----:B------:R-:W-:Y:S01]  /*2ea0*/  F2FP.SATFINITE.E4M3.F32.PACK_AB_MERGE_C R54, R61, R60, R62 ;  /* 0x0000003c3d36723e */ /* 0x000fe2000480703e */
[----:B------:R3:W-:Y:S01]  /*2eb0*/  STS.128 [R11+UR8+0x4000], R36 ;  /* 0x004000240b007988 */ /* 0x0007e20008000c08 */
[----:B------:R-:W-:Y:S02]  /*2ec0*/  F2FP.SATFINITE.E4M3.F32.PACK_AB_MERGE_C R55, R65, R64, R66 ;  /* 0x000000404137723e */ /* 0x000fe40004807042 */
[----:B--2---:R-:W-:-:S05]  /*2ed0*/  LOP3.LUT R0, R0, 0x70, RZ, 0x3c, !PT ;  /* 0x0000007000007812 */ /* 0x004fca00078e3cff */
[----:B------:R3:W-:Y:S04]  /*2ee0*/  STS.128 [R0+UR8], R88 ;  /* 0x0000005800007988 */ /* 0x0007e80008000c08 */
[----:B------:R3:W-:Y:S01]  /*2ef0*/  STS.128 [R0+UR8+0x4000], R52 ;  /* 0x0040003400007988 */ /* 0x0007e20008000c08 */
[----:B------:R2:W-:Y:S06]  /*2f00*/  MEMBAR.ALL.CTA ;  /* 0x0000000000007992 */ /* 0x0005ec0000008000 */
[----:B--2---:R-:W2:Y:S02]  /*2f10*/  FENCE.VIEW.ASYNC.S ;  /* 0x00000000000073c6 */ /* 0x004ea40000000000 */
[----:B--2---:R-:W-:Y:S06]  /*2f20*/  BAR.SYNC.DEFER_BLOCKING 0x0 ;  /* 0x0000000000007b1d */ /* 0x004fec0000010000 */
[----:B------:R3:W-:Y:S01]  /*2f30*/  @UP1 UTMASTG.2D [UR4], [UR20] ;  /* 0x00000004140013b5 */ /* 0x0007e20008008000 */
[----:B------:R0:W-:Y:S01]  /*2f40*/  UTMACMDFLUSH ;  /* 0x00000000000079b7 */ /* 0x0001e20000000000 */
[----:B------:R-:W-:-:S04]  /*2f50*/  DEPBAR.LE SB0, 0x0 ;  /* 0x000080000000791a */ /* 0x000fc80000000000 */
[----:B------:R-:W-:Y:S08]  /*2f60*/  BAR.SYNC.DEFER_BLOCKING 0x0 ;  /* 0x0000000000007b1d */ /* 0x000ff00000010000 */
[----:B------:R-:W-:Y:S06]  /*2f70*/  BAR.SYNC.DEFER_BLOCKING 0x0 ;  /* 0x0000000000007b1d */ /* 0x000fec0000010000 */
[----:B---3--:R-:W-:Y:S05]  /*2f80*/  @P2 BRA `(.L_x_72) ;  /* 0x0000000000a02947 */ /* 0x008fea0003800000 */
[----:B------:R-:W2:Y:S01]  /*2f90*/  S2UR UR5, SR_CgaCtaId ;  /* 0x00000000000579c3 */ /* 0x000ea20000008800 */
[----:B------:R-:W-:Y:S01]  /*2fa0*/  NOP ;  /* 0x0000000000007918 */ /* 0x000fe20000000000 */
[----:B------:R-:W-:Y:S01]  /*2fb0*/  UMOV UR4, 0x50 ;  /* 0x0000005000047882 */ /* 0x000fe20000000000 */
[----:B------:R-:W-:Y:S02]  /*2fc0*/  IMAD.U32 R0, RZ, RZ, UR23 ;  /* 0x00000017ff007e24 */ /* 0x000fe4000f8e00ff */
[----:B------:R-:W-:Y:S02]  /*2fd0*/  IMAD.MOV.U32 R3, RZ, RZ, 0xff ;  /* 0x000000ffff037424 */ /* 0x000fe400078e00ff */
[----:B------:R-:W-:Y:S01]  /*2fe0*/  IMAD.MOV.U32 R7, RZ, RZ, 0x1 ;  /* 0x00000001ff077424 */ /* 0x000fe200078e00ff */
[----:B------:R-:W-:-:S04]  /*2ff0*/  LOP3.LUT R0, R0, 0xffff, RZ, 0xc0, !PT ;  /* 0x0000ffff00007812 */ /* 0x000fc800078ec0ff */
[----:B------:R-:W-:-:S05]  /*3000*/  SHF.R.U32.HI R0, RZ, 0x5, R0 ;  /* 0x00000005ff007819 */ /* 0x000fca0000011600 */
[----:B------:R-:W-:Y:S01]  /*3010*/  VIADD R2, R0, 0x10 ;  /* 0x0000001000027836 */ /* 0x000fe20000000000 */
[----:B------:R-:W-:Y:S01]  /*3020*/  SHF.L.U32 R0, R3, R0, RZ ;  /* 0x0000000003007219 */ /* 0x000fe200000006ff */
[----:B--2---:R-:W-:-:S03]  /*3030*/  ULEA UR6, UR5, UR4, 0x18 ;  /* 0x0000000405067291 */ /* 0x004fc6000f8ec0ff */
[----:B------:R-:W-:-:S04]  /*3040*/  SHF.L.U32 R3, R7, R2, RZ ;  /* 0x0000000207037219 */ /* 0x000fc800000006ff */
[----:B------:R-:W-:Y:S02]  /*3050*/  LOP3.LUT R0, R3, R0, RZ, 0xfc, !PT ;  /* 0x0000000003007212 */ /* 0x000fe400078efcff */
[----:B------:R-:W2:Y:S02]  /*3060*/  LDS R5, [UR6] ;  /* 0x00000006ff057984 */ /* 0x000ea40008000800 */
[C---:B------:R-:W-:Y:S02]  /*3070*/  LOP3.LUT R2, R0.reuse, 0xffff, RZ, 0xc0, !PT ;  /* 0x0000ffff00027812 */ /* 0x040fe400078ec0ff */
[----:B--2---:R-:W-:-:S04]  /*3080*/  LOP3.LUT R3, R0, 0xffff, R5, 0x80, !PT ;  /* 0x0000ffff00037812 */ /* 0x004fc800078e8005 */
[----:B------:R-:W-:-:S13]  /*3090*/  ISETP.NE.AND P0, PT, R3, R2, PT ;  /* 0x000000020300720c */ /* 0x000fda0003f05270 */
[----:B------:R-:W-:Y:S05]  /*30a0*/  @P0 BRA `(.L_x_73) ;  /* 0x0000000000500947 */ /* 0x000fea0003800000 */
[----:B------:R-:W-:Y:S02]  /*30b0*/  SHF.R.U32.HI R5, RZ, 0x10, R5 ;  /* 0x00000010ff057819 */ /* 0x000fe40000011605 */
[----:B------:R-:W-:-:S04]  /*30c0*/  SHF.R.U32.HI R2, RZ, 0x10, R0 ;  /* 0x00000010ff027819 */ /* 0x000fc80000011600 */
[----:B------:R-:W-:-:S04]  /*30d0*/  LOP3.LUT R5, R5, R2, RZ, 0xc0, !PT ;  /* 0x0000000205057212 */ /* 0x000fc800078ec0ff */
[----:B------:R-:W-:-:S13]  /*30e0*/  ISETP.NE.AND P0, PT, R5, R2, PT ;  /* 0x000000020500720c */ /* 0x000fda0003f05270 */
[----:B------:R-:W-:Y:S05]  /*30f0*/  @P0 BRA `(.L_x_74) ;  /* 0x0000000000300947 */ /* 0x000fea0003800000 */
[----:B------:R-:W-:Y:S01]  /*3100*/  R2UR UR4, R0 ;  /* 0x00000000000472ca */ /* 0x000fe200000e0000 */
[----:B------:R-:W-:Y:S01]  /*3110*/  VOTEU.ANY UR5, UPT, PT ;  /* 0x0000000000057886 */ /* 0x000fe200038e0100 */
[----:B------:R-:W2:Y:S01]  /*3120*/  S2R R0, SR_LANEID ;  /* 0x0000000000007919 */ /* 0x000ea20000000000 */
[----:B------:R-:W-:-:S10]  /*3130*/  UFLO.U32 UR5, UR5 ;  /* 0x00000005000572bd */ /* 0x000fd400080e0000 */
[----:B------:R-:W-:-:S06]  /*3140*/  ULOP3.LUT UR4, URZ, UR4, URZ, 0x33, !UPT ;  /* 0x00000004ff047292 */ /* 0x000fcc000f8e33ff */
[----:B------:R-:W-:-:S04]  /*3150*/  IMAD.U32 R2, RZ, RZ, UR4 ;  /* 0x00000004ff027e24 */ /* 0x000fc8000f8e00ff */
[----:B------:R-:W3:Y:S02]  /*3160*/  REDUX UR7, R2 ;  /* 0x00000000020773c4 */ /* 0x000ee40000000000 */
[----:B------:R4:W-:Y:S01]  /*3170*/  UTCATOMSWS.AND URZ, UR4 ;  /* 0x0000000400ff79e3 */ /* 0x0009e20008000000 */
[----:B--2---:R-:W-:Y:S01]  /*3180*/  ISETP.EQ.U32.AND P0, PT, R0, UR5, PT ;  /* 0x0000000500007c0c */ /* 0x004fe2000bf02070 */
[----:B---3--:R-:W-:-:S12]  /*3190*/  IMAD.U32 R0, RZ, RZ, UR7 ;  /* 0x00000007ff007e24 */ /* 0x008fd8000f8e00ff */
[----:B------:R4:W-:Y:S01]  /*31a0*/  @P0 ATOMS.AND RZ, [UR6], R0 ;  /* 0x00000000ffff098c */ /* 0x0009e2000a800006 */
[----:B------:R-:W-:Y:S05]  /*31b0*/  BRA `(.L_x_72) ;  /* 0x0000000000147947 */ /* 0x000fea0003800000 */
.L_x_74:
[----:B------:R-:W-:-:S07]  /*31c0*/  MOV R2, 0x31e0 ;  /* 0x000031e000027802 */ /* 0x000fce0000000f00 */
[----:B-1----:R-:W-:Y:S05]  /*31d0*/  CALL.REL.NOINC `($__internal_0_$__cuda_sm10x_tcgen05_guardrail_trap_col_being_dealloced_not_returned_by_alloc) ;  /* 0x0000000000447944 */ /* 0x002fea0003c00000 */
[----:B------:R-:W-:Y:S05]  /*31e0*/  BRA `(.L_x_72) ;  /* 0x0000000000087947 */ /* 0x000fea0003800000 */
.L_x_73:
[----:B------:R-:W-:-:S07]  /*31f0*/  MOV R2, 0x3210 ;  /* 0x0000321000027802 */ /* 0x000fce0000000f00 */
[----:B-1----:R-:W-:Y:S05]  /*3200*/  CALL.REL.NOINC `($__internal_2_$__cuda_sm10x_tcgen05_guardrail_trap_unallocated_columns_being_dealloced) ;  /* 0x0000000000507944 */ /* 0x002fea0003c00000 */
.L_x_72:
[----:B------:R-:W-:Y:S01]  /*3210*/  NOP ;  /* 0x0000000000007918 */ /* 0x000fe20000000000 */
[----:B----4-:R-:W-:Y:S05]  /*3220*/  EXIT ;  /* 0x000000000000794d */ /* 0x010fea0003800000 */
.L_x_59:
[----:B------:R-:W2:Y:S02]  /*3230*/  SYNCS.PHASECHK.TRANS64.TRYWAIT P0, [UR8+0x24000], RZ ;  /* 0x024000ffff0075a7 */ /* 0x000ea40008001108 */
[----:B--2---:R-:W-:Y:S05]  /*3240*/  @!P0 BRA `(.L_x_59) ;  /* 0xfffffffc00f88947 */ /* 0x004fea000383ffff */
[----:B------:R-:W-:Y:S05]  /*3250*/  BRA `(.L_x_75) ;  /* 0xffffffe8002c7947 */ /* 0x000fea000383ffff */
.L_x_61:
[----:B------:R-:W2:Y:S02]  /*3260*/  SYNCS.PHASECHK.TRANS64.TRYWAIT P1, [UR8+0x24020], RZ ;  /* 0x024020ffff0075a7 */ /* 0x000ea40008021108 */
[----:B--2---:R-:W-:Y:S05]  /*3270*/  @!P1 BRA `(.L_x_61) ;  /* 0xfffffffc00f89947 */ /* 0x004fea000383ffff */
[----:B------:R-:W-:Y:S05]  /*3280*/  BRA `(.L_x_76) ;  /* 0xffffffe800c87947 */ /* 0x000fea000383ffff */
.L_x_62:
[----:B------:R-:W3:Y:S02]  /*3290*/  SYNCS.PHASECHK.TRANS64.TRYWAIT P0, [UR28+0x24000], R3 ;  /* 0x02400003ff0075a7 */ /* 0x000ee4000800111c */
[----:B---3--:R-:W-:Y:S05]  /*32a0*/  @!P0 BRA `(.L_x_62) ;  /* 0xfffffffc00f88947 */ /* 0x008fea000383ffff */
[----:B------:R-:W-:Y:S05]  /*32b0*/  BRA `(.L_x_77) ;  /* 0xffffffec00487947 */ /* 0x000fea000383ffff */
.L_x_64:
[----:B------:R-:W3:Y:S02]  /*32c0*/  SYNCS.PHASECHK.TRANS64.TRYWAIT P0, [UR28+0x24020], R3 ;  /* 0x02402003ff0075a7 */ /* 0x000ee4000800111c */
[----:B---3--:R-:W-:Y:S05]  /*32d0*/  @!P0 BRA `(.L_x_64) ;  /* 0xfffffffc00f88947 */ /* 0x008fea000383ffff */
[----:B------:R-:W-:Y:S05]  /*32e0*/  BRA `(.L_x_78) ;  /* 0xffffffec00f07947 */ /* 0x000fea000383ffff */
        .weak           $__internal_0_$__cuda_sm10x_tcgen05_guardrail_trap_col_being_dealloced_not_returned_by_alloc
        .type           $__internal_0_$__cuda_sm10x_tcgen05_guardrail_trap_col_being_dealloced_not_returned_by_alloc,@function
        .size           $__internal_0_$__cuda_sm10x_tcgen05_guardrail_trap_col_being_dealloced_not_returned_by_alloc,($__internal_1_$__cuda_sm10x_tcgen05_guardrail_trap_phase_invalid_during_alloc - $__internal_0_$__cuda_sm10x_tcgen05_guardrail_trap_col_being_dealloced_not_returned_by_alloc)
$__internal_0_$__cuda_sm10x_tcgen05_guardrail_trap_col_being_dealloced_not_returned_by_alloc:
[----:B------:R-:W-:Y:S05]  /*32f0*/  BPT.TRAP 0x1 ;  /* 0x000000040000795c */ /* 0x000fea0000300000 */
[----:B------:R-:W-:-:S04]  /*3300*/  IMAD.MOV.U32 R3, RZ, RZ, 0x0 ;  /* 0x00000000ff037424 */ /* 0x000fc800078e00ff */
[----:B------:R-:W-:Y:S05]  /*3310*/  RET.REL.NODEC R2 `(gluon_tcgen05) ;  /* 0xffffffcc02387950 */ /* 0x000fea0003c3ffff */
        .weak           $__internal_1_$__cuda_sm10x_tcgen05_guardrail_trap_phase_invalid_during_alloc
        .type           $__internal_1_$__cuda_sm10x_tcgen05_guardrail_trap_phase_invalid_during_alloc,@function
        .size           $__internal_1_$__cuda_sm10x_tcgen05_guardrail_trap_phase_invalid_during_alloc,($__internal_2_$__cuda_sm10x_tcgen05_guardrail_trap_unallocated_columns_being_dealloced - $__internal_1_$__cuda_sm10x_tcgen05_guardrail_trap_phase_invalid_during_alloc)
$__internal_1_$__cuda_sm10x_tcgen05_guardrail_trap_phase_invalid_during_alloc:
[----:B------:R-:W-:Y:S05]  /*3320*/  BPT.TRAP 0x1 ;  /* 0x000000040000795c */ /* 0x000fea0000300000 */
[----:B------:R-:W-:-:S04]  /*3330*/  IMAD.MOV.U32 R3, RZ, RZ, 0x0 ;  /* 0x00000000ff037424 */ /* 0x000fc800078e00ff */
[----:B------:R-:W-:Y:S05]  /*3340*/  RET.REL.NODEC R2 `(gluon_tcgen05) ;  /* 0xffffffcc022c7950 */ /* 0x000fea0003c3ffff */
        .weak           $__internal_2_$__cuda_sm10x_tcgen05_guardrail_trap_unallocated_columns_being_dealloced
        .type           $__internal_2_$__cuda_sm10x_tcgen05_guardrail_trap_unallocated_columns_being_dealloced,@function
        .size           $__internal_2_$__cuda_sm10x_tcgen05_guardrail_trap_unallocated_columns_being_dealloced,(.L_x_82 - $__internal_2_$__cuda_sm10x_tcgen05_guardrail_trap_unallocated_columns_being_dealloced)
$__internal_2_$__cuda_sm10x_tcgen05_guardrail_trap_unallocated_columns_being_dealloced:
[----:B------:R-:W-:Y:S05]  /*3350*/  BPT.TRAP 0x1 ;  /* 0x000000040000795c */ /* 0x000fea0000300000 */
[----:B------:R-:W-:-:S04]  /*3360*/  IMAD.MOV.U32 R3, RZ, RZ, 0x0 ;  /* 0x00000000ff037424 */ /* 0x000fc800078e00ff */
[----:B------:R-:W-:Y:S05]  /*3370*/  RET.REL.NODEC R2 `(gluon_tcgen05) ;  /* 0xffffffcc02207950 */ /* 0x000fea0003c3ffff */
.L_x_79:
[----:B------:R-:W-:-:S00]  /*3380*/  BRA `(.L_x_79) ;  /* 0xfffffffc00fc7947 */ /* 0x000fc0000383ffff */
[----:B------:R-:W-:-:S00]  /*3390*/  NOP ;  /* 0x0000000000007918 */ /* 0x000fc00000000000 */
        /* <DEDUP_REMOVED lines=14> */
.L_x_82:


//--------------------- .nv.shared.gluon_tcgen05  --------------------------
	.section	.nv.shared.gluon_tcgen05,"aw",@nobits
	.sectionflags	@""
	.align	16
	.zero		1024


//--------------------- .nv.shared.reserved.0     --------------------------
	.section	.nv.shared.reserved.0,"aw",@nobits
	.align	8
	.weak		__nv_reservedSMEM_offset_0_alias
	.size		__nv_reservedSMEM_offset_0_alias, 0, 64
	.other		__nv_reservedSMEM_offset_0_alias,@"STO_CUDA_RESERVED_SHARED STV_DEFAULT"
__nv_reservedSMEM_offset_0_alias:
	.zero		0
.nv.shared.reserved.0:
	.zero		64
	.weak		__nv_reservedSMEM_allocation_phase
	.type		__nv_reservedSMEM_allocation_phase,@object
	.size		__nv_reservedSMEM_allocation_phase,(.L_0 - __nv_reservedSMEM_allocation_phase)
__nv_reservedSMEM_allocation_phase:
	.zero		1
.L_0:
	.zero		7
	.weak		__nv_reservedSMEM_devtool_atexit_pc
	.type		__nv_reservedSMEM_devtool_atexit_pc,@object
	.size		__nv_reservedSMEM_devtool_atexit_pc,(__nv_reservedSMEM_allocation_mask - __nv_reservedSMEM_devtool_atexit_pc)
__nv_reservedSMEM_devtool_atexit_pc:
	.zero		8
	.weak		__nv_reservedSMEM_allocation_mask
	.type		__nv_reservedSMEM_allocation_mask,@object
	.size		__nv_reservedSMEM_allocation_mask,(.L_2 - __nv_reservedSMEM_allocation_mask)
__nv_reservedSMEM_allocation_mask:
	.zero		4
.L_2:


//--------------------- .nv.constant0.gluon_tcgen05 --------------------------
	.section	.nv.constant0.gluon_tcgen05,"a",@progbits
	.sectionflags	@""
	.align	4
.nv.constant0.gluon_tcgen05:
	.zero		976


//--------------------- SYMBOLS --------------------------

	.type		.nv.reservedSmem.offset0,@object
	.size		.nv.reservedSmem.offset0,0x4
	.type		.nv.reservedSmem.cap,@object
	.size		.nv.reservedSmem.cap,0x4
